	.target	sm_100a

	.elftype	@"ET_EXEC"


//--------------------- .note.nv.tkinfo           --------------------------
	.section	.note.nv.tkinfo,"",@"SHT_NOTE"
	.sectionflags	@"SHF_NOTE_NV_TKINFO"
	.tkinfo
        /*0018*/ 	.word	0x00000002
        /*0030*/ 	.string	""
        /*0030*/ 	.string	"ptxas"
        /*0030*/ 	.string	"Cuda compilation tools, release 13.0, V13.0.88"
        /*0030*/ 	.string	"Build cuda_13.0.r13.0/compiler.36424714_0"
        /*0030*/ 	.string	"-arch sm_100a -m 64 "



//--------------------- .note.nv.cuinfo           --------------------------
	.section	.note.nv.cuinfo,"",@"SHT_NOTE"
	.sectionflags	@"SHF_NOTE_NV_CUINFO"
        /*0018*/ 	.short	0x0002
        /*001a*/ 	.short	0x0064
        /*001c*/ 	.short	0x0082
	.zero		2


//--------------------- .nv.info                  --------------------------
	.section	.nv.info,"",@"SHT_CUDA_INFO"
	.align	4


	//----- nvinfo : EIATTR_REGCOUNT
	.align		4
        /*0000*/ 	.byte	0x04, 0x2f
        /*0002*/ 	.short	(.L_19 - .L_18)
	.align		4
.L_18:
        /*0004*/ 	.word	index@(_ZN7cutlass13device_kernelINS_4conv6kernel13ConvUniversalINS1_16ConvProblemShapeILNS1_8OperatorE1ELi3EEENS1_10collective14CollectiveConvINS1_47MainloopSm100TmaUmmaWarpSpecializedImplicitGemmILS5_1ELi17ELi3ELi1ELi2EN4cute5tupleIJNSA_1CILi2EEENSC_ILi1EEESE_EEEEENSB_IJNSC_ILi128EEENSC_ILi64EEENSB_IJSI_EEEEEENS_10bfloat16_tESL_NSA_8TiledMMAINSA_8MMA_AtomIJNSA_26SM100_MMA_F16BF16_2x1SM_SSISL_SL_fLi128ELi64ELNSA_4UMMA5MajorE0ELSQ_1ELNSP_7ScaleInE0ELSR_0EEEEEENSA_6LayoutINSB_IJSE_SE_SE_EEENSB_IJNSC_ILi0EEESW_SW_EEEEENSB_IJNSA_10UnderscoreESZ_SZ_EEEEENS7_6detail27Sm100ImplicitGemmTileTraitsINSA_25SM100_TMA_2SM_LOAD_IM2COLENSA_14ComposedLayoutINSA_7SwizzleILi3ELi4ELi3EEENSA_18smem_ptr_flag_bitsILi16EEENSU_INSB_IJNSC_ILi8EEESI_EEENSB_IJSI_SE_EEEEEEEvEENS13_INSA_18SM100_TMA_2SM_LOADENS15_INS16_ILi2ELi4ELi3EEES19_NSU_INSB_IJNSC_ILi32EEES1A_EEENSB_IJSE_S1I_EEEEEEEvEEEENS_8epilogue10collective18CollectiveEpilogueINS1P_23Sm100TmaWarpSpecializedILi3ELi2ELi16ELb1ELb0EEEJNSB_IJSI_SI_SJ_EEENSB_IJNSU_ISI_SE_EENSU_INSB_IJNSC_ILi16EEESD_EEES1K_EEEEESL_NSB_IJNSB_IJllllEEESE_SW_EEESL_S21_NS1P_6fusion15FusionCallbacksIS1T_NS22_17LinearCombinationISL_fSL_fLNS_15FloatRoundStyleE2EEES1U_S1Z_JEEENSA_5SM1004TMEM4LOAD26SM100_TMEM_LOAD_32dp32b16xENSA_20SM90_TMA_LOAD_IM2COLENS15_INS16_ILi1ELi4ELi3EEES19_NSU_INSB_IJS1A_S1W_EEENSB_IJS1W_SE_EEEEEEENSA_39AutoVectorizingCopyWithAssumedAlignmentILi128EEENSA_21SM90_TMA_STORE_IM2COLES2H_S2J_S2J_EEEvvEEEEvNT_6ParamsE)
        /*0008*/ 	.word	0x00000046


	//----- nvinfo : EIATTR_FRAME_SIZE
	.align		4
.L_19:
        /*000c*/ 	.byte	0x04, 0x11
        /*000e*/ 	.short	(.L_21 - .L_20)
	.align		4
.L_20:
        /*0010*/ 	.word	index@($__internal_2_$__cuda_sm10x_tcgen05_guardrail_trap_unallocated_columns_being_dealloced)
        /*0014*/ 	.word	0x00000008


	//----- nvinfo : EIATTR_FRAME_SIZE
	.align		4
.L_21:
        /*0018*/ 	.byte	0x04, 0x11
        /*001a*/ 	.short	(.L_23 - .L_22)
	.align		4
.L_22:
        /*001c*/ 	.word	index@($__internal_1_$__cuda_sm10x_tcgen05_guardrail_trap_phase_invalid_during_alloc)
        /*0020*/ 	.word	0x00000008


	//----- nvinfo : EIATTR_FRAME_SIZE
	.align		4
.L_23:
        /*0024*/ 	.byte	0x04, 0x11
        /*0026*/ 	.short	(.L_25 - .L_24)
	.align		4
.L_24:
        /*0028*/ 	.word	index@($__internal_0_$__cuda_sm10x_tcgen05_guardrail_trap_col_being_dealloced_not_returned_by_alloc)
        /*002c*/ 	.word	0x00000008


	//----- nvinfo : EIATTR_FRAME_SIZE
	.align		4
.L_25:
        /*0030*/ 	.byte	0x04, 0x11
        /*0032*/ 	.short	(.L_27 - .L_26)
	.align		4
.L_26:
        /*0034*/ 	.word	index@(_ZN7cutlass13device_kernelINS_4conv6kernel13ConvUniversalINS1_16ConvProblemShapeILNS1_8OperatorE1ELi3EEENS1_10collective14CollectiveConvINS1_47MainloopSm100TmaUmmaWarpSpecializedImplicitGemmILS5_1ELi17ELi3ELi1ELi2EN4cute5tupleIJNSA_1CILi2EEENSC_ILi1EEESE_EEEEENSB_IJNSC_ILi128EEENSC_ILi64EEENSB_IJSI_EEEEEENS_10bfloat16_tESL_NSA_8TiledMMAINSA_8MMA_AtomIJNSA_26SM100_MMA_F16BF16_2x1SM_SSISL_SL_fLi128ELi64ELNSA_4UMMA5MajorE0ELSQ_1ELNSP_7ScaleInE0ELSR_0EEEEEENSA_6LayoutINSB_IJSE_SE_SE_EEENSB_IJNSC_ILi0EEESW_SW_EEEEENSB_IJNSA_10UnderscoreESZ_SZ_EEEEENS7_6detail27Sm100ImplicitGemmTileTraitsINSA_25SM100_TMA_2SM_LOAD_IM2COLENSA_14ComposedLayoutINSA_7SwizzleILi3ELi4ELi3EEENSA_18smem_ptr_flag_bitsILi16EEENSU_INSB_IJNSC_ILi8EEESI_EEENSB_IJSI_SE_EEEEEEEvEENS13_INSA_18SM100_TMA_2SM_LOADENS15_INS16_ILi2ELi4ELi3EEES19_NSU_INSB_IJNSC_ILi32EEES1A_EEENSB_IJSE_S1I_EEEEEEEvEEEENS_8epilogue10collective18CollectiveEpilogueINS1P_23Sm100TmaWarpSpecializedILi3ELi2ELi16ELb1ELb0EEEJNSB_IJSI_SI_SJ_EEENSB_IJNSU_ISI_SE_EENSU_INSB_IJNSC_ILi16EEESD_EEES1K_EEEEESL_NSB_IJNSB_IJllllEEESE_SW_EEESL_S21_NS1P_6fusion15FusionCallbacksIS1T_NS22_17LinearCombinationISL_fSL_fLNS_15FloatRoundStyleE2EEES1U_S1Z_JEEENSA_5SM1004TMEM4LOAD26SM100_TMEM_LOAD_32dp32b16xENSA_20SM90_TMA_LOAD_IM2COLENS15_INS16_ILi1ELi4ELi3EEES19_NSU_INSB_IJS1A_S1W_EEENSB_IJS1W_SE_EEEEEEENSA_39AutoVectorizingCopyWithAssumedAlignmentILi128EEENSA_21SM90_TMA_STORE_IM2COLES2H_S2J_S2J_EEEvvEEEEvNT_6ParamsE)
        /*0038*/ 	.word	0x00000008


	//----- nvinfo : EIATTR_MIN_STACK_SIZE
	.align		4
.L_27:
        /*003c*/ 	.byte	0x04, 0x12
        /*003e*/ 	.short	(.L_29 - .L_28)
	.align		4
.L_28:
        /*0040*/ 	.word	index@(_ZN7cutlass13device_kernelINS_4conv6kernel13ConvUniversalINS1_16ConvProblemShapeILNS1_8OperatorE1ELi3EEENS1_10collective14CollectiveConvINS1_47MainloopSm100TmaUmmaWarpSpecializedImplicitGemmILS5_1ELi17ELi3ELi1ELi2EN4cute5tupleIJNSA_1CILi2EEENSC_ILi1EEESE_EEEEENSB_IJNSC_ILi128EEENSC_ILi64EEENSB_IJSI_EEEEEENS_10bfloat16_tESL_NSA_8TiledMMAINSA_8MMA_AtomIJNSA_26SM100_MMA_F16BF16_2x1SM_SSISL_SL_fLi128ELi64ELNSA_4UMMA5MajorE0ELSQ_1ELNSP_7ScaleInE0ELSR_0EEEEEENSA_6LayoutINSB_IJSE_SE_SE_EEENSB_IJNSC_ILi0EEESW_SW_EEEEENSB_IJNSA_10UnderscoreESZ_SZ_EEEEENS7_6detail27Sm100ImplicitGemmTileTraitsINSA_25SM100_TMA_2SM_LOAD_IM2COLENSA_14ComposedLayoutINSA_7SwizzleILi3ELi4ELi3EEENSA_18smem_ptr_flag_bitsILi16EEENSU_INSB_IJNSC_ILi8EEESI_EEENSB_IJSI_SE_EEEEEEEvEENS13_INSA_18SM100_TMA_2SM_LOADENS15_INS16_ILi2ELi4ELi3EEES19_NSU_INSB_IJNSC_ILi32EEES1A_EEENSB_IJSE_S1I_EEEEEEEvEEEENS_8epilogue10collective18CollectiveEpilogueINS1P_23Sm100TmaWarpSpecializedILi3ELi2ELi16ELb1ELb0EEEJNSB_IJSI_SI_SJ_EEENSB_IJNSU_ISI_SE_EENSU_INSB_IJNSC_ILi16EEESD_EEES1K_EEEEESL_NSB_IJNSB_IJllllEEESE_SW_EEESL_S21_NS1P_6fusion15FusionCallbacksIS1T_NS22_17LinearCombinationISL_fSL_fLNS_15FloatRoundStyleE2EEES1U_S1Z_JEEENSA_5SM1004TMEM4LOAD26SM100_TMEM_LOAD_32dp32b16xENSA_20SM90_TMA_LOAD_IM2COLENS15_INS16_ILi1ELi4ELi3EEES19_NSU_INSB_IJS1A_S1W_EEENSB_IJS1W_SE_EEEEEEENSA_39AutoVectorizingCopyWithAssumedAlignmentILi128EEENSA_21SM90_TMA_STORE_IM2COLES2H_S2J_S2J_EEEvvEEEEvNT_6ParamsE)
        /*0044*/ 	.word	0x00000008
.L_29:


//--------------------- .nv.compat                --------------------------
	.section	.nv.compat,"",@"SHT_CUDA_COMPAT_INFO"
	.align	4
        /*0000*/ 	.byte	0x02, 0x09, 0x01, 0x00, 0x02, 0x02, 0x02, 0x00, 0x02, 0x05, 0x05, 0x00, 0x03, 0x07, 0x01, 0x01
        /*0010*/ 	.byte	0x02, 0x03, 0x01, 0x00, 0x02, 0x06, 0x01, 0x00, 0x04, 0x0b, 0x08, 0x00, 0x09, 0x00, 0x00, 0x00
        /*0020*/ 	.byte	0x00, 0x00, 0x00, 0x00


//--------------------- .nv.info._ZN7cutlass13device_kernelINS_4conv6kernel13ConvUniversalINS1_16ConvProblemShapeILNS1_8OperatorE1ELi3EEENS1_10collective14CollectiveConvINS1_47MainloopSm100TmaUmmaWarpSpecializedImplicitGemmILS5_1ELi17ELi3ELi1ELi2EN4cute5tupleIJNSA_1CILi2EEENSC_ILi1EEESE_EEEEENSB_IJNSC_ILi128EEENSC_ILi64EEENSB_IJSI_EEEEEENS_10bfloat16_tESL_NSA_8TiledMMAINSA_8MMA_AtomIJNSA_26SM100_MMA_F16BF16_2x1SM_SSISL_SL_fLi128ELi64ELNSA_4UMMA5MajorE0ELSQ_1ELNSP_7ScaleInE0ELSR_0EEEEEENSA_6LayoutINSB_IJSE_SE_SE_EEENSB_IJNSC_ILi0EEESW_SW_EEEEENSB_IJNSA_10UnderscoreESZ_SZ_EEEEENS7_6detail27Sm100ImplicitGemmTileTraitsINSA_25SM100_TMA_2SM_LOAD_IM2COLENSA_14ComposedLayoutINSA_7SwizzleILi3ELi4ELi3EEENSA_18smem_ptr_flag_bitsILi16EEENSU_INSB_IJNSC_ILi8EEESI_EEENSB_IJSI_SE_EEEEEEEvEENS13_INSA_18SM100_TMA_2SM_LOADENS15_INS16_ILi2ELi4ELi3EEES19_NSU_INSB_IJNSC_ILi32EEES1A_EEENSB_IJSE_S1I_EEEEEEEvEEEENS_8epilogue10collective18CollectiveEpilogueINS1P_23Sm100TmaWarpSpecializedILi3ELi2ELi16ELb1ELb0EEEJNSB_IJSI_SI_SJ_EEENSB_IJNSU_ISI_SE_EENSU_INSB_IJNSC_ILi16EEESD_EEES1K_EEEEESL_NSB_IJNSB_IJllllEEESE_SW_EEESL_S21_NS1P_6fusion15FusionCallbacksIS1T_NS22_17LinearCombinationISL_fSL_fLNS_15FloatRoundStyleE2EEES1U_S1Z_JEEENSA_5SM1004TMEM4LOAD26SM100_TMEM_LOAD_32dp32b16xENSA_20SM90_TMA_LOAD_IM2COLENS15_INS16_ILi1ELi4ELi3EEES19_NSU_INSB_IJS1A_S1W_EEENSB_IJS1W_SE_EEEEEEENSA_39AutoVectorizingCopyWithAssumedAlignmentILi128EEENSA_21SM90_TMA_STORE_IM2COLES2H_S2J_S2J_EEEvvEEEEvNT_6ParamsE --------------------------
	.section	.nv.info._ZN7cutlass13device_kernelINS_4conv6kernel13ConvUniversalINS1_16ConvProblemShapeILNS1_8OperatorE1ELi3EEENS1_10collective14CollectiveConvINS1_47MainloopSm100TmaUmmaWarpSpecializedImplicitGemmILS5_1ELi17ELi3ELi1ELi2EN4cute5tupleIJNSA_1CILi2EEENSC_ILi1EEESE_EEEEENSB_IJNSC_ILi128EEENSC_ILi64EEENSB_IJSI_EEEEEENS_10bfloat16_tESL_NSA_8TiledMMAINSA_8MMA_AtomIJNSA_26SM100_MMA_F16BF16_2x1SM_SSISL_SL_fLi128ELi64ELNSA_4UMMA5MajorE0ELSQ_1ELNSP_7ScaleInE0ELSR_0EEEEEENSA_6LayoutINSB_IJSE_SE_SE_EEENSB_IJNSC_ILi0EEESW_SW_EEEEENSB_IJNSA_10UnderscoreESZ_SZ_EEEEENS7_6detail27Sm100ImplicitGemmTileTraitsINSA_25SM100_TMA_2SM_LOAD_IM2COLENSA_14ComposedLayoutINSA_7SwizzleILi3ELi4ELi3EEENSA_18smem_ptr_flag_bitsILi16EEENSU_INSB_IJNSC_ILi8EEESI_EEENSB_IJSI_SE_EEEEEEEvEENS13_INSA_18SM100_TMA_2SM_LOADENS15_INS16_ILi2ELi4ELi3EEES19_NSU_INSB_IJNSC_ILi32EEES1A_EEENSB_IJSE_S1I_EEEEEEEvEEEENS_8epilogue10collective18CollectiveEpilogueINS1P_23Sm100TmaWarpSpecializedILi3ELi2ELi16ELb1ELb0EEEJNSB_IJSI_SI_SJ_EEENSB_IJNSU_ISI_SE_EENSU_INSB_IJNSC_ILi16EEESD_EEES1K_EEEEESL_NSB_IJNSB_IJllllEEESE_SW_EEESL_S21_NS1P_6fusion15FusionCallbacksIS1T_NS22_17LinearCombinationISL_fSL_fLNS_15FloatRoundStyleE2EEES1U_S1Z_JEEENSA_5SM1004TMEM4LOAD26SM100_TMEM_LOAD_32dp32b16xENSA_20SM90_TMA_LOAD_IM2COLENS15_INS16_ILi1ELi4ELi3EEES19_NSU_INSB_IJS1A_S1W_EEENSB_IJS1W_SE_EEEEEEENSA_39AutoVectorizingCopyWithAssumedAlignmentILi128EEENSA_21SM90_TMA_STORE_IM2COLES2H_S2J_S2J_EEEvvEEEEvNT_6ParamsE,"",@"SHT_CUDA_INFO"
	.sectionflags	@""
	.align	4


	//----- nvinfo : EIATTR_CUDA_API_VERSION
	.align		4
        /*0000*/ 	.byte	0x04, 0x37
        /*0002*/ 	.short	(.L_31 - .L_30)
.L_30:
        /*0004*/ 	.word	0x00000082


	//----- nvinfo : EIATTR_KPARAM_INFO
	.align		4
.L_31:
        /*0008*/ 	.byte	0x04, 0x17
        /*000a*/ 	.short	(.L_33 - .L_32)
.L_32:
        /*000c*/ 	.word	0x00000000
        /*0010*/ 	.short	0x0000
        /*0012*/ 	.short	0x0000
        /*0014*/ 	.byte	0x00, 0xf0, 0x01, 0x24


	//----- nvinfo : EIATTR_AT_ENTRY_FRAGMENTS
	.align		4
.L_33:
        /*0018*/ 	.byte	0x04, 0x4f
        /*001a*/ 	.short	(.L_35 - .L_34)


	//   ....[0]....
.L_34:
        /*001c*/ 	.word	0x00000007


	//----- nvinfo : EIATTR_RESERVED_SMEM_USED
	.align		4
.L_35:
        /*0020*/ 	.byte	0x01, 0x41
	.zero		2


	//----- nvinfo : EIATTR_SPARSE_MMA_MASK
	.align		4
        /*0024*/ 	.byte	0x03, 0x50
        /*0026*/ 	.short	0x0000


	//----- nvinfo : EIATTR_TCGEN05_2CTA_USED
	.align		4
        /*0028*/ 	.byte	0x01, 0x52
	.zero		2


	//----- nvinfo : EIATTR_MAXREG_COUNT
	.align		4
        /*002c*/ 	.byte	0x03, 0x1b
        /*002e*/ 	.short	0x00ff


	//----- nvinfo : EIATTR_NUM_BARRIERS
	.align		4
        /*0030*/ 	.byte	0x02, 0x4c
        /*0032*/ 	.byte	0x07
	.zero		1


	//----- nvinfo : EIATTR_EXTERNS
	.align		4
        /*0034*/ 	.byte	0x04, 0x0f
        /*0036*/ 	.short	(.L_37 - .L_36)


	//   ....[0]....
	.align		4
.L_36:
        /*0038*/ 	.word	index@(__assertfail)


	//----- nvinfo : EIATTR_MERCURY_ISA_VERSION
	.align		4
.L_37:
        /*003c*/ 	.byte	0x03, 0x5f
        /*003e*/ 	.short	0x0101


	//----- nvinfo : EIATTR_INT_WARP_WIDE_INSTR_OFFSETS
	.align		4
        /*0040*/ 	.byte	0x04, 0x31
        /*0042*/ 	.short	(.L_39 - .L_38)


	//   ....[0]....
.L_38:
        /*0044*/ 	.word	0x00000e00


	//   ....[1]....
        /*0048*/ 	.word	0x00000eb0


	//   ....[2]....
        /*004c*/ 	.word	0x00004df0


	//   ....[3]....
        /*0050*/ 	.word	0x00004e10


	//   ....[4]....
        /*0054*/ 	.word	0x00004e40


	//   ....[5]....
        /*0058*/ 	.word	0x00005b60


	//   ....[6]....
        /*005c*/ 	.word	0x00005cc0


	//   ....[7]....
        /*0060*/ 	.word	0x00005d20


	//   ....[8]....
        /*0064*/ 	.word	0x00005ec0


	//   ....[9]....
        /*0068*/ 	.word	0x00005fa0


	//   ....[10]....
        /*006c*/ 	.word	0x00006030


	//----- nvinfo : EIATTR_COOP_GROUP_MASK_REGIDS
	.align		4
.L_39:
        /*0070*/ 	.byte	0x04, 0x29
        /*0072*/ 	.short	(.L_41 - .L_40)


	//   ....[0]....
.L_40:
        /*0074*/ 	.word	0xffffffff


	//   ....[1]....
        /*0078*/ 	.word	0xffffffff


	//   ....[2]....
        /*007c*/ 	.word	0xffffffff


	//   ....[3]....
        /*0080*/ 	.word	0xffffffff


	//   ....[4]....
        /*0084*/ 	.word	0xffffffff


	//   ....[5]....
        /*0088*/ 	.word	0xffffffff


	//   ....[6]....
        /*008c*/ 	.word	0xffffffff


	//   ....[7]....
        /*0090*/ 	.word	0xffffffff


	//   ....[8]....
        /*0094*/ 	.word	0xffffffff


	//   ....[9]....
        /*0098*/ 	.word	0xffffffff


	//   ....[10]....
        /*009c*/ 	.word	0xffffffff


	//   ....[11]....
        /*00a0*/ 	.word	0xffffffff


	//   ....[12]....
        /*00a4*/ 	.word	0xffffffff


	//----- nvinfo : EIATTR_COOP_GROUP_INSTR_OFFSETS
	.align		4
.L_41:
        /*00a8*/ 	.byte	0x04, 0x28
        /*00aa*/ 	.short	(.L_43 - .L_42)


	//   ....[0]....
.L_42:
        /*00ac*/ 	.word	0x000000d0


	//   ....[1]....
        /*00b0*/ 	.word	0x00000540


	//   ....[2]....
        /*00b4*/ 	.word	0x000008b0


	//   ....[3]....
        /*00b8*/ 	.word	0x00000a30


	//   ....[4]....
        /*00bc*/ 	.word	0x00000b30


	//   ....[5]....
        /*00c0*/ 	.word	0x00000c80


	//   ....[6]....
        /*00c4*/ 	.word	0x00000f20


	//   ....[7]....
        /*00c8*/ 	.word	0x00002850


	//   ....[8]....
        /*00cc*/ 	.word	0x00003cc0


	//   ....[9]....
        /*00d0*/ 	.word	0x00004190


	//   ....[10]....
        /*00d4*/ 	.word	0x000041c0


	//   ....[11]....
        /*00d8*/ 	.word	0x00004d00


	//   ....[12]....
        /*00dc*/ 	.word	0x00004f10


	//----- nvinfo : EIATTR_VRC_CTA_INIT_COUNT
	.align		4
.L_43:
        /*00e0*/ 	.byte	0x02, 0x4a
        /*00e2*/ 	.byte	0x80
	.zero		1


	//----- nvinfo : EIATTR_SYSCALL_OFFSETS
	.align		4
        /*00e4*/ 	.byte	0x04, 0x46
        /*00e6*/ 	.short	(.L_45 - .L_44)


	//   ....[0]....
.L_44:
        /*00e8*/ 	.word	0x00006c90


	//   ....[1]....
        /*00ec*/ 	.word	0x00006d80


	//   ....[2]....
        /*00f0*/ 	.word	0x00007740


	//   ....[3]....
        /*00f4*/ 	.word	0x00008110


	//----- nvinfo : EIATTR_MBARRIER_INSTR_OFFSETS
	.align		4
.L_45:
        /*00f8*/ 	.byte	0x04, 0x39
        /*00fa*/ 	.short	(.L_47 - .L_46)


	//   ....[0]....
.L_46:
        /*00fc*/ 	.word	0x00000670
        /*0100*/ 	.word	0x000000ff
        /*0104*/ 	.word	0x00000000
        /*0108*/ 	.short	0x0100
        /*010a*/ 	.byte	0x04
	.zero		1


	//   ....[1]....
        /*010c*/ 	.word	0x00000680
        /*0110*/ 	.word	0x000000ff
        /*0114*/ 	.word	0x00000088
        /*0118*/ 	.short	0x0100
        /*011a*/ 	.byte	0x04
	.zero		1


	//   ....[2]....
        /*011c*/ 	.word	0x00000690
        /*0120*/ 	.word	0x000000ff
        /*0124*/ 	.word	0x00000008
        /*0128*/ 	.short	0x0100
        /*012a*/ 	.byte	0x04
	.zero		1


	//   ....[3]....
        /*012c*/ 	.word	0x000006a0
        /*0130*/ 	.word	0x000000ff
        /*0134*/ 	.word	0x00000090
        /*0138*/ 	.short	0x0100
        /*013a*/ 	.byte	0x04
	.zero		1


	//   ....[4]....
        /*013c*/ 	.word	0x000006b0
        /*0140*/ 	.word	0x000000ff
        /*0144*/ 	.word	0x00000010
        /*0148*/ 	.short	0x0100
        /*014a*/ 	.byte	0x04
	.zero		1


	//   ....[5]....
        /*014c*/ 	.word	0x000006c0
        /*0150*/ 	.word	0x000000ff
        /*0154*/ 	.word	0x00000098
        /*0158*/ 	.short	0x0100
        /*015a*/ 	.byte	0x04
	.zero		1


	//   ....[6]....
        /*015c*/ 	.word	0x000006d0
        /*0160*/ 	.word	0x000000ff
        /*0164*/ 	.word	0x00000018
        /*0168*/ 	.short	0x0100
        /*016a*/ 	.byte	0x04
	.zero		1


	//   ....[7]....
        /*016c*/ 	.word	0x000006e0
        /*0170*/ 	.word	0x000000ff
        /*0174*/ 	.word	0x000000a0
        /*0178*/ 	.short	0x0100
        /*017a*/ 	.byte	0x04
	.zero		1


	//   ....[8]....
        /*017c*/ 	.word	0x000006f0
        /*0180*/ 	.word	0x000000ff
        /*0184*/ 	.word	0x00000020
        /*0188*/ 	.short	0x0100
        /*018a*/ 	.byte	0x04
	.zero		1


	//   ....[9]....
        /*018c*/ 	.word	0x00000700
        /*0190*/ 	.word	0x000000ff
        /*0194*/ 	.word	0x000000a8
        /*0198*/ 	.short	0x0100
        /*019a*/ 	.byte	0x04
	.zero		1


	//   ....[10]....
        /*019c*/ 	.word	0x00000710
        /*01a0*/ 	.word	0x000000ff
        /*01a4*/ 	.word	0x00000028
        /*01a8*/ 	.short	0x0100
        /*01aa*/ 	.byte	0x04
	.zero		1


	//   ....[11]....
        /*01ac*/ 	.word	0x00000720
        /*01b0*/ 	.word	0x000000ff
        /*01b4*/ 	.word	0x000000b0
        /*01b8*/ 	.short	0x0100
        /*01ba*/ 	.byte	0x04
	.zero		1


	//   ....[12]....
        /*01bc*/ 	.word	0x00000730
        /*01c0*/ 	.word	0x000000ff
        /*01c4*/ 	.word	0x00000030
        /*01c8*/ 	.short	0x0100
        /*01ca*/ 	.byte	0x04
	.zero		1


	//   ....[13]....
        /*01cc*/ 	.word	0x00000740
        /*01d0*/ 	.word	0x000000ff
        /*01d4*/ 	.word	0x000000b8
        /*01d8*/ 	.short	0x0100
        /*01da*/ 	.byte	0x04
	.zero		1


	//   ....[14]....
        /*01dc*/ 	.word	0x00000750
        /*01e0*/ 	.word	0x000000ff
        /*01e4*/ 	.word	0x00000038
        /*01e8*/ 	.short	0x0100
        /*01ea*/ 	.byte	0x04
	.zero		1


	//   ....[15]....
        /*01ec*/ 	.word	0x00000760
        /*01f0*/ 	.word	0x000000ff
        /*01f4*/ 	.word	0x000000c0
        /*01f8*/ 	.short	0x0100
        /*01fa*/ 	.byte	0x04
	.zero		1


	//   ....[16]....
        /*01fc*/ 	.word	0x00000770
        /*0200*/ 	.word	0x000000ff
        /*0204*/ 	.word	0x00000040
        /*0208*/ 	.short	0x0100
        /*020a*/ 	.byte	0x04
	.zero		1


	//   ....[17]....
        /*020c*/ 	.word	0x00000780
        /*0210*/ 	.word	0x000000ff
        /*0214*/ 	.word	0x000000c8
        /*0218*/ 	.short	0x0100
        /*021a*/ 	.byte	0x04
	.zero		1


	//   ....[18]....
        /*021c*/ 	.word	0x00000790
        /*0220*/ 	.word	0x000000ff
        /*0224*/ 	.word	0x00000048
        /*0228*/ 	.short	0x0100
        /*022a*/ 	.byte	0x04
	.zero		1


	//   ....[19]....
        /*022c*/ 	.word	0x000007a0
        /*0230*/ 	.word	0x000000ff
        /*0234*/ 	.word	0x000000d0
        /*0238*/ 	.short	0x0100
        /*023a*/ 	.byte	0x04
	.zero		1


	//   ....[20]....
        /*023c*/ 	.word	0x000007b0
        /*0240*/ 	.word	0x000000ff
        /*0244*/ 	.word	0x00000050
        /*0248*/ 	.short	0x0100
        /*024a*/ 	.byte	0x04
	.zero		1


	//   ....[21]....
        /*024c*/ 	.word	0x000007c0
        /*0250*/ 	.word	0x000000ff
        /*0254*/ 	.word	0x000000d8
        /*0258*/ 	.short	0x0100
        /*025a*/ 	.byte	0x04
	.zero		1


	//   ....[22]....
        /*025c*/ 	.word	0x000007d0
        /*0260*/ 	.word	0x000000ff
        /*0264*/ 	.word	0x00000058
        /*0268*/ 	.short	0x0100
        /*026a*/ 	.byte	0x04
	.zero		1


	//   ....[23]....
        /*026c*/ 	.word	0x000007e0
        /*0270*/ 	.word	0x000000ff
        /*0274*/ 	.word	0x000000e0
        /*0278*/ 	.short	0x0100
        /*027a*/ 	.byte	0x04
	.zero		1


	//   ....[24]....
        /*027c*/ 	.word	0x000007f0
        /*0280*/ 	.word	0x000000ff
        /*0284*/ 	.word	0x00000060
        /*0288*/ 	.short	0x0100
        /*028a*/ 	.byte	0x04
	.zero		1


	//   ....[25]....
        /*028c*/ 	.word	0x00000800
        /*0290*/ 	.word	0x000000ff
        /*0294*/ 	.word	0x000000e8
        /*0298*/ 	.short	0x0100
        /*029a*/ 	.byte	0x04
	.zero		1


	//   ....[26]....
        /*029c*/ 	.word	0x00000810
        /*02a0*/ 	.word	0x000000ff
        /*02a4*/ 	.word	0x00000068
        /*02a8*/ 	.short	0x0100
        /*02aa*/ 	.byte	0x04
	.zero		1


	//   ....[27]....
        /*02ac*/ 	.word	0x00000820
        /*02b0*/ 	.word	0x000000ff
        /*02b4*/ 	.word	0x000000f0
        /*02b8*/ 	.short	0x0100
        /*02ba*/ 	.byte	0x04
	.zero		1


	//   ....[28]....
        /*02bc*/ 	.word	0x00000830
        /*02c0*/ 	.word	0x000000ff
        /*02c4*/ 	.word	0x00000070
        /*02c8*/ 	.short	0x0100
        /*02ca*/ 	.byte	0x04
	.zero		1


	//   ....[29]....
        /*02cc*/ 	.word	0x00000840
        /*02d0*/ 	.word	0x000000ff
        /*02d4*/ 	.word	0x000000f8
        /*02d8*/ 	.short	0x0100
        /*02da*/ 	.byte	0x04
	.zero		1


	//   ....[30]....
        /*02dc*/ 	.word	0x00000850
        /*02e0*/ 	.word	0x000000ff
        /*02e4*/ 	.word	0x00000078
        /*02e8*/ 	.short	0x0100
        /*02ea*/ 	.byte	0x04
	.zero		1


	//   ....[31]....
        /*02ec*/ 	.word	0x00000860
        /*02f0*/ 	.word	0x000000ff
        /*02f4*/ 	.word	0x00000100
        /*02f8*/ 	.short	0x0100
        /*02fa*/ 	.byte	0x04
	.zero		1


	//   ....[32]....
        /*02fc*/ 	.word	0x00000870
        /*0300*/ 	.word	0x000000ff
        /*0304*/ 	.word	0x00000080
        /*0308*/ 	.short	0x0100
        /*030a*/ 	.byte	0x04
	.zero		1


	//   ....[33]....
        /*030c*/ 	.word	0x00000880
        /*0310*/ 	.word	0x000000ff
        /*0314*/ 	.word	0x00000108
        /*0318*/ 	.short	0x0100
        /*031a*/ 	.byte	0x04
	.zero		1


	//   ....[34]....
        /*031c*/ 	.word	0x000009c0
        /*0320*/ 	.word	0x000000ff
        /*0324*/ 	.word	0x00000110
        /*0328*/ 	.short	0x0100
        /*032a*/ 	.byte	0x04
	.zero		1


	//   ....[35]....
        /*032c*/ 	.word	0x000009d0
        /*0330*/ 	.word	0x000000ff
        /*0334*/ 	.word	0x00000128
        /*0338*/ 	.short	0x0100
        /*033a*/ 	.byte	0x04
	.zero		1


	//   ....[36]....
        /*033c*/ 	.word	0x000009e0
        /*0340*/ 	.word	0x000000ff
        /*0344*/ 	.word	0x00000118
        /*0348*/ 	.short	0x0100
        /*034a*/ 	.byte	0x04
	.zero		1


	//   ....[37]....
        /*034c*/ 	.word	0x000009f0
        /*0350*/ 	.word	0x000000ff
        /*0354*/ 	.word	0x00000130
        /*0358*/ 	.short	0x0100
        /*035a*/ 	.byte	0x04
	.zero		1


	//   ....[38]....
        /*035c*/ 	.word	0x00000a00
        /*0360*/ 	.word	0x000000ff
        /*0364*/ 	.word	0x00000120
        /*0368*/ 	.short	0x0100
        /*036a*/ 	.byte	0x04
	.zero		1


	//   ....[39]....
        /*036c*/ 	.word	0x00000a10
        /*0370*/ 	.word	0x000000ff
        /*0374*/ 	.word	0x00000138
        /*0378*/ 	.short	0x0100
        /*037a*/ 	.byte	0x04
	.zero		1


	//   ....[40]....
        /*037c*/ 	.word	0x00000b00
        /*0380*/ 	.word	0x000000ff
        /*0384*/ 	.word	0x00000140
        /*0388*/ 	.short	0x0100
        /*038a*/ 	.byte	0x04
	.zero		1


	//   ....[41]....
        /*038c*/ 	.word	0x00000b10
        /*0390*/ 	.word	0x000000ff
        /*0394*/ 	.word	0x00000148
        /*0398*/ 	.short	0x0100
        /*039a*/ 	.byte	0x04
	.zero		1


	//   ....[42]....
        /*039c*/ 	.word	0x00000c50
        /*03a0*/ 	.word	0x000000ff
        /*03a4*/ 	.word	0x00000150
        /*03a8*/ 	.short	0x0100
        /*03aa*/ 	.byte	0x06
	.zero		1


	//   ....[43]....
        /*03ac*/ 	.word	0x00000c60
        /*03b0*/ 	.word	0x000000ff
        /*03b4*/ 	.word	0x00000158
        /*03b8*/ 	.short	0x0100
        /*03ba*/ 	.byte	0x06
	.zero		1


	//   ....[44]....
        /*03bc*/ 	.word	0x00000da0
        /*03c0*/ 	.word	0x000000ff
        /*03c4*/ 	.word	0x00000160
        /*03c8*/ 	.short	0x0100
        /*03ca*/ 	.byte	0x04
	.zero		1


	//   ....[45]....
        /*03cc*/ 	.word	0x00000db0
        /*03d0*/ 	.word	0x000000ff
        /*03d4*/ 	.word	0x00000170
        /*03d8*/ 	.short	0x0100
        /*03da*/ 	.byte	0x04
	.zero		1


	//   ....[46]....
        /*03dc*/ 	.word	0x00000dc0
        /*03e0*/ 	.word	0x000000ff
        /*03e4*/ 	.word	0x00000168
        /*03e8*/ 	.short	0x0100
        /*03ea*/ 	.byte	0x04
	.zero		1


	//   ....[47]....
        /*03ec*/ 	.word	0x00000dd0
        /*03f0*/ 	.word	0x000000ff
        /*03f4*/ 	.word	0x00000178
        /*03f8*/ 	.short	0x0100
        /*03fa*/ 	.byte	0x04
	.zero		1


	//   ....[48]....
        /*03fc*/ 	.word	0x00000ed0
        /*0400*/ 	.word	0x000000ff
        /*0404*/ 	.word	0x00000180
        /*0408*/ 	.short	0x0100
        /*040a*/ 	.byte	0x06
	.zero		1


	//   ....[49]....
        /*040c*/ 	.word	0x00001a30
        /*0410*/ 	.word	0x000000ff
        /*0414*/ 	.word	0x00000088
        /*0418*/ 	.short	0x010a
        /*041a*/ 	.byte	0x04
	.zero		1


	//   ....[50]....
        /*041c*/ 	.word	0x00001d80
        /*0420*/ 	.word	0x000000ff
        /*0424*/ 	.word	0x00000088
        /*0428*/ 	.short	0x010a
        /*042a*/ 	.byte	0x09
	.zero		1


	//   ....[51]....
        /*042c*/ 	.word	0x00001f30
        /*0430*/ 	.word	0x000000ff
        /*0434*/ 	.word	0x00000088
        /*0438*/ 	.short	0x010a
        /*043a*/ 	.byte	0x08
	.zero		1


	//   ....[52]....
        /*043c*/ 	.word	0x00002160
        /*0440*/ 	.word	0x000000ff
        /*0444*/ 	.word	0x00000148
        /*0448*/ 	.short	0x0101
        /*044a*/ 	.byte	0x1e
	.zero		1


	//   ....[53]....
        /*044c*/ 	.word	0x00002190
        /*0450*/ 	.word	0x000000ff
        /*0454*/ 	.word	0x00000088
        /*0458*/ 	.short	0x010a
        /*045a*/ 	.byte	0x04
	.zero		1


	//   ....[54]....
        /*045c*/ 	.word	0x00002470
        /*0460*/ 	.word	0x000000ff
        /*0464*/ 	.word	0x00000088
        /*0468*/ 	.short	0x010a
        /*046a*/ 	.byte	0x09
	.zero		1


	//   ....[55]....
        /*046c*/ 	.word	0x00002620
        /*0470*/ 	.word	0x000000ff
        /*0474*/ 	.word	0x00000088
        /*0478*/ 	.short	0x010a
        /*047a*/ 	.byte	0x08
	.zero		1


	//   ....[56]....
        /*047c*/ 	.word	0x00002860
        /*0480*/ 	.word	0x000000ff
        /*0484*/ 	.word	0x00000150
        /*0488*/ 	.short	0x010a
        /*048a*/ 	.byte	0x1e
	.zero		1


	//   ....[57]....
        /*048c*/ 	.word	0x00002920
        /*0490*/ 	.word	0x000000ff
        /*0494*/ 	.word	0x00000000
        /*0498*/ 	.short	0x0101
        /*049a*/ 	.byte	0x04
	.zero		1


	//   ....[58]....
        /*049c*/ 	.word	0x00002f20
        /*04a0*/ 	.word	0x000000ff
        /*04a4*/ 	.word	0x00000000
        /*04a8*/ 	.short	0x010a
        /*04aa*/ 	.byte	0x04
	.zero		1


	//   ....[59]....
        /*04ac*/ 	.word	0x00002fc0
        /*04b0*/ 	.word	0x000000ff
        /*04b4*/ 	.word	0x00000000
        /*04b8*/ 	.short	0x010a
        /*04ba*/ 	.byte	0x05
	.zero		1


	//   ....[60]....
        /*04bc*/ 	.word	0x00003060
        /*04c0*/ 	.word	0x000000ff
        /*04c4*/ 	.word	0x00000000
        /*04c8*/ 	.short	0x010a
        /*04ca*/ 	.byte	0x05
	.zero		1


	//   ....[61]....
        /*04cc*/ 	.word	0x00003100
        /*04d0*/ 	.word	0x000000ff
        /*04d4*/ 	.word	0x00000000
        /*04d8*/ 	.short	0x010a
        /*04da*/ 	.byte	0x05
	.zero		1


	//   ....[62]....
        /*04dc*/ 	.word	0x000031a0
        /*04e0*/ 	.word	0x000000ff
        /*04e4*/ 	.word	0x00000000
        /*04e8*/ 	.short	0x010a
        /*04ea*/ 	.byte	0x05
	.zero		1


	//   ....[63]....
        /*04ec*/ 	.word	0x00003240
        /*04f0*/ 	.word	0x000000ff
        /*04f4*/ 	.word	0x00000000
        /*04f8*/ 	.short	0x010a
        /*04fa*/ 	.byte	0x05
	.zero		1


	//   ....[64]....
        /*04fc*/ 	.word	0x000032e0
        /*0500*/ 	.word	0x000000ff
        /*0504*/ 	.word	0x00000000
        /*0508*/ 	.short	0x010a
        /*050a*/ 	.byte	0x05
	.zero		1


	//   ....[65]....
        /*050c*/ 	.word	0x00003380
        /*0510*/ 	.word	0x000000ff
        /*0514*/ 	.word	0x00000000
        /*0518*/ 	.short	0x010a
        /*051a*/ 	.byte	0x05
	.zero		1


	//   ....[66]....
        /*051c*/ 	.word	0x00003420
        /*0520*/ 	.word	0x000000ff
        /*0524*/ 	.word	0x00000000
        /*0528*/ 	.short	0x010a
        /*052a*/ 	.byte	0x05
	.zero		1


	//   ....[67]....
        /*052c*/ 	.word	0x000034c0
        /*0530*/ 	.word	0x000000ff
        /*0534*/ 	.word	0x00000000
        /*0538*/ 	.short	0x010a
        /*053a*/ 	.byte	0x05
	.zero		1


	//   ....[68]....
        /*053c*/ 	.word	0x00003560
        /*0540*/ 	.word	0x000000ff
        /*0544*/ 	.word	0x00000000
        /*0548*/ 	.short	0x010a
        /*054a*/ 	.byte	0x05
	.zero		1


	//   ....[69]....
        /*054c*/ 	.word	0x00003600
        /*0550*/ 	.word	0x000000ff
        /*0554*/ 	.word	0x00000000
        /*0558*/ 	.short	0x010a
        /*055a*/ 	.byte	0x05
	.zero		1


	//   ....[70]....
        /*055c*/ 	.word	0x000036a0
        /*0560*/ 	.word	0x000000ff
        /*0564*/ 	.word	0x00000000
        /*0568*/ 	.short	0x010a
        /*056a*/ 	.byte	0x05
	.zero		1


	//   ....[71]....
        /*056c*/ 	.word	0x00003740
        /*0570*/ 	.word	0x000000ff
        /*0574*/ 	.word	0x00000000
        /*0578*/ 	.short	0x010a
        /*057a*/ 	.byte	0x05
	.zero		1


	//   ....[72]....
        /*057c*/ 	.word	0x000037e0
        /*0580*/ 	.word	0x000000ff
        /*0584*/ 	.word	0x00000000
        /*0588*/ 	.short	0x010a
        /*058a*/ 	.byte	0x05
	.zero		1


	//   ....[73]....
        /*058c*/ 	.word	0x00003880
        /*0590*/ 	.word	0x000000ff
        /*0594*/ 	.word	0x00000000
        /*0598*/ 	.short	0x010a
        /*059a*/ 	.byte	0x05
	.zero		1


	//   ....[74]....
        /*059c*/ 	.word	0x00003930
        /*05a0*/ 	.word	0x00000000
        /*05a4*/ 	.word	0x00000000
        /*05a8*/ 	.short	0x010a
        /*05aa*/ 	.byte	0xff
	.zero		1


	//   ....[75]....
        /*05ac*/ 	.word	0x00003a80
        /*05b0*/ 	.word	0x000000ff
        /*05b4*/ 	.word	0x00000158
        /*05b8*/ 	.short	0x010a
        /*05ba*/ 	.byte	0x04
	.zero		1


	//   ....[76]....
        /*05bc*/ 	.word	0x00003b20
        /*05c0*/ 	.word	0x000000ff
        /*05c4*/ 	.word	0x00000150
        /*05c8*/ 	.short	0x010a
        /*05ca*/ 	.byte	0x04
	.zero		1


	//   ....[77]....
        /*05cc*/ 	.word	0x00003bc0
        /*05d0*/ 	.word	0x000000ff
        /*05d4*/ 	.word	0x00000000
        /*05d8*/ 	.short	0x0101
        /*05da*/ 	.byte	0x05
	.zero		1


	//   ....[78]....
        /*05dc*/ 	.word	0x00003c00
        /*05e0*/ 	.word	0x000000ff
        /*05e4*/ 	.word	0x00000158
        /*05e8*/ 	.short	0x0106
        /*05ea*/ 	.byte	0x04
	.zero		1


	//   ....[79]....
        /*05ec*/ 	.word	0x00003c40
        /*05f0*/ 	.word	0x00000000
        /*05f4*/ 	.word	0x00000158
        /*05f8*/ 	.short	0x010a
        /*05fa*/ 	.byte	0xff
	.zero		1


	//   ....[80]....
        /*05fc*/ 	.word	0x00003e90
        /*0600*/ 	.word	0x000000ff
        /*0604*/ 	.word	0x00000008
        /*0608*/ 	.short	0x010a
        /*060a*/ 	.byte	0x05
	.zero		1


	//   ....[81]....
        /*060c*/ 	.word	0x00003eb0
        /*0610*/ 	.word	0x000000ff
        /*0614*/ 	.word	0x00000008
        /*0618*/ 	.short	0x010a
        /*061a*/ 	.byte	0x05
	.zero		1


	//   ....[82]....
        /*061c*/ 	.word	0x00004040
        /*0620*/ 	.word	0x000000ff
        /*0624*/ 	.word	0x00000008
        /*0628*/ 	.short	0x010a
        /*062a*/ 	.byte	0x05
	.zero		1


	//   ....[83]....
        /*062c*/ 	.word	0x00004060
        /*0630*/ 	.word	0x000000ff
        /*0634*/ 	.word	0x00000008
        /*0638*/ 	.short	0x010a
        /*063a*/ 	.byte	0x05
	.zero		1


	//   ....[84]....
        /*063c*/ 	.word	0x00004120
        /*0640*/ 	.word	0x000000ff
        /*0644*/ 	.word	0x00000000
        /*0648*/ 	.short	0x0101
        /*064a*/ 	.byte	0x04
	.zero		1


	//   ....[85]....
        /*064c*/ 	.word	0x000044b0
        /*0650*/ 	.word	0x000000ff
        /*0654*/ 	.word	0x00000150
        /*0658*/ 	.short	0x010a
        /*065a*/ 	.byte	0x14
	.zero		1


	//   ....[86]....
        /*065c*/ 	.word	0x00004550
        /*0660*/ 	.word	0x000000ff
        /*0664*/ 	.word	0x00000000
        /*0668*/ 	.short	0x0101
        /*066a*/ 	.byte	0x22
	.zero		1


	//   ....[87]....
        /*066c*/ 	.word	0x00004590
        /*0670*/ 	.word	0x000000ff
        /*0674*/ 	.word	0x00000170
        /*0678*/ 	.short	0x010a
        /*067a*/ 	.byte	0x19
	.zero		1


	//   ....[88]....
        /*067c*/ 	.word	0x00004630
        /*0680*/ 	.word	0x000000ff
        /*0684*/ 	.word	0x00000000
        /*0688*/ 	.short	0x010a
        /*068a*/ 	.byte	0x04
	.zero		1


	//   ....[89]....
        /*068c*/ 	.word	0x00004680
        /*0690*/ 	.word	0x000000ff
        /*0694*/ 	.word	0x00000000
        /*0698*/ 	.short	0x010a
        /*069a*/ 	.byte	0x12
	.zero		1


	//   ....[90]....
        /*069c*/ 	.word	0x000047d0
        /*06a0*/ 	.word	0x000000ff
        /*06a4*/ 	.word	0x00000000
        /*06a8*/ 	.short	0x010a
        /*06aa*/ 	.byte	0x05
	.zero		1


	//   ....[91]....
        /*06ac*/ 	.word	0x00004b00
        /*06b0*/ 	.word	0x000000ff
        /*06b4*/ 	.word	0x00000000
        /*06b8*/ 	.short	0x010a
        /*06ba*/ 	.byte	0x04
	.zero		1


	//   ....[92]....
        /*06bc*/ 	.word	0x00004ba0
        /*06c0*/ 	.word	0x00000000
        /*06c4*/ 	.word	0x00000000
        /*06c8*/ 	.short	0x010a
        /*06ca*/ 	.byte	0xff
	.zero		1


	//   ....[93]....
        /*06cc*/ 	.word	0x00004be0
        /*06d0*/ 	.word	0x00000000
        /*06d4*/ 	.word	0x00000000
        /*06d8*/ 	.short	0x010a
        /*06da*/ 	.byte	0xff
	.zero		1


	//   ....[94]....
        /*06dc*/ 	.word	0x00004c50
        /*06e0*/ 	.word	0x000000ff
        /*06e4*/ 	.word	0x00000000
        /*06e8*/ 	.short	0x0101
        /*06ea*/ 	.byte	0x04
	.zero		1


	//   ....[95]....
        /*06ec*/ 	.word	0x00004c90
        /*06f0*/ 	.word	0x000000ff
        /*06f4*/ 	.word	0x00000180
        /*06f8*/ 	.short	0x010a
        /*06fa*/ 	.byte	0x14
	.zero		1


	//   ....[96]....
        /*06fc*/ 	.word	0x00004cf0
        /*0700*/ 	.word	0x000000ff
        /*0704*/ 	.word	0x00000000
        /*0708*/ 	.short	0x0101
        /*070a*/ 	.byte	0x04
	.zero		1


	//   ....[97]....
        /*070c*/ 	.word	0x000051f0
        /*0710*/ 	.word	0x000000ff
        /*0714*/ 	.word	0x00000150
        /*0718*/ 	.short	0x010a
        /*071a*/ 	.byte	0x1b
	.zero		1


	//   ....[98]....
        /*071c*/ 	.word	0x00005290
        /*0720*/ 	.word	0x000000ff
        /*0724*/ 	.word	0x00000000
        /*0728*/ 	.short	0x0101
        /*072a*/ 	.byte	0x26
	.zero		1


	//   ....[99]....
        /*072c*/ 	.word	0x000057d0
        /*0730*/ 	.word	0x000000ff
        /*0734*/ 	.word	0x00000148
        /*0738*/ 	.short	0x010a
        /*073a*/ 	.byte	0x1b
	.zero		1


	//   ....[100]....
        /*073c*/ 	.word	0x000059c0
        /*0740*/ 	.word	0x000000ff
        /*0744*/ 	.word	0x00000128
        /*0748*/ 	.short	0x010a
        /*074a*/ 	.byte	0x11
	.zero		1


	//   ....[101]....
        /*074c*/ 	.word	0x00005d80
        /*0750*/ 	.word	0x000000ff
        /*0754*/ 	.word	0x00000110
        /*0758*/ 	.short	0x010b
        /*075a*/ 	.byte	0x11
	.zero		1


	//   ....[102]....
        /*075c*/ 	.word	0x00005d90
        /*0760*/ 	.word	0x000000ff
        /*0764*/ 	.word	0x00000000
        /*0768*/ 	.short	0x0101
        /*076a*/ 	.byte	0x05
	.zero		1


	//   ....[103]....
        /*076c*/ 	.word	0x00005db0
        /*0770*/ 	.word	0x000000ff
        /*0774*/ 	.word	0x00000128
        /*0778*/ 	.short	0x010a
        /*077a*/ 	.byte	0x06
	.zero		1


	//   ....[104]....
        /*077c*/ 	.word	0x00006050
        /*0780*/ 	.word	0x000000ff
        /*0784*/ 	.word	0x00000110
        /*0788*/ 	.short	0x010b
        /*078a*/ 	.byte	0x06
	.zero		1


	//   ....[105]....
        /*078c*/ 	.word	0x00006080
        /*0790*/ 	.word	0x000000ff
        /*0794*/ 	.word	0x00000000
        /*0798*/ 	.short	0x0101
        /*079a*/ 	.byte	0x04
	.zero		1


	//   ....[106]....
        /*079c*/ 	.word	0x000060d0
        /*07a0*/ 	.word	0x000000ff
        /*07a4*/ 	.word	0x00000000
        /*07a8*/ 	.short	0x010a
        /*07aa*/ 	.byte	0x04
	.zero		1


	//   ....[107]....
        /*07ac*/ 	.word	0x00006160
        /*07b0*/ 	.word	0x000000ff
        /*07b4*/ 	.word	0x00000000
        /*07b8*/ 	.short	0x010a
        /*07ba*/ 	.byte	0x05
	.zero		1


	//   ....[108]....
        /*07bc*/ 	.word	0x00006200
        /*07c0*/ 	.word	0x00000000
        /*07c4*/ 	.word	0x00000000
        /*07c8*/ 	.short	0x010a
        /*07ca*/ 	.byte	0xff
	.zero		1


	//   ....[109]....
        /*07cc*/ 	.word	0x00006530
        /*07d0*/ 	.word	0x000000ff
        /*07d4*/ 	.word	0x00000150
        /*07d8*/ 	.short	0x010a
        /*07da*/ 	.byte	0x2d
	.zero		1


	//   ....[110]....
        /*07dc*/ 	.word	0x00006600
        /*07e0*/ 	.word	0x000000ff
        /*07e4*/ 	.word	0x00000000
        /*07e8*/ 	.short	0x0101
        /*07ea*/ 	.byte	0x04
	.zero		1


	//   ....[111]....
        /*07ec*/ 	.word	0x00007230
        /*07f0*/ 	.word	0x00000000
        /*07f4*/ 	.word	0x00000110
        /*07f8*/ 	.short	0x010a
        /*07fa*/ 	.byte	0xff
	.zero		1


	//   ....[112]....
        /*07fc*/ 	.word	0x00007350
        /*0800*/ 	.word	0x0000003a
        /*0804*/ 	.word	0x00000160
        /*0808*/ 	.short	0x010a
        /*080a*/ 	.byte	0xff
	.zero		1


	//   ....[113]....
        /*080c*/ 	.word	0x00007510
        /*0810*/ 	.word	0x00000000
        /*0814*/ 	.word	0x00000110
        /*0818*/ 	.short	0x010a
        /*081a*/ 	.byte	0xff
	.zero		1


	//   ....[114]....
        /*081c*/ 	.word	0x00007620
        /*0820*/ 	.word	0x0000003a
        /*0824*/ 	.word	0x00000160
        /*0828*/ 	.short	0x010a
        /*082a*/ 	.byte	0xff
	.zero		1


	//   ....[115]....
        /*082c*/ 	.word	0x00007e80
        /*0830*/ 	.word	0x00000000
        /*0834*/ 	.word	0x00000000
        /*0838*/ 	.short	0x0101
        /*083a*/ 	.byte	0xff
	.zero		1


	//   ....[116]....
        /*083c*/ 	.word	0x00007e90
        /*0840*/ 	.word	0x00000003
        /*0844*/ 	.word	0x00000110
        /*0848*/ 	.short	0x010a
        /*084a*/ 	.byte	0xff
	.zero		1


	//   ....[117]....
        /*084c*/ 	.word	0x00007f50
        /*0850*/ 	.word	0x00000003
        /*0854*/ 	.word	0x00000110
        /*0858*/ 	.short	0x010a
        /*085a*/ 	.byte	0xff
	.zero		1


	//   ....[118]....
        /*085c*/ 	.word	0x000082b0
        /*0860*/ 	.word	0x0000003a
        /*0864*/ 	.word	0x00000000
        /*0868*/ 	.short	0x0101
        /*086a*/ 	.byte	0xff
	.zero		1


	//   ....[119]....
        /*086c*/ 	.word	0x000088a0
        /*0870*/ 	.word	0x00000000
        /*0874*/ 	.word	0x00000000
        /*0878*/ 	.short	0x0101
        /*087a*/ 	.byte	0xff
	.zero		1


	//   ....[120]....
        /*087c*/ 	.word	0x00008b20
        /*0880*/ 	.word	0x000000ff
        /*0884*/ 	.word	0x00000000
        /*0888*/ 	.short	0x0101
        /*088a*/ 	.byte	0x04
	.zero		1


	//   ....[121]....
        /*088c*/ 	.word	0x00008b50
        /*0890*/ 	.word	0x00000000
        /*0894*/ 	.word	0x00000088
        /*0898*/ 	.short	0x010a
        /*089a*/ 	.byte	0xff
	.zero		1


	//   ....[122]....
        /*089c*/ 	.word	0x00008bb0
        /*08a0*/ 	.word	0x00000000
        /*08a4*/ 	.word	0x00000088
        /*08a8*/ 	.short	0x010a
        /*08aa*/ 	.byte	0xff
	.zero		1


	//   ....[123]....
        /*08ac*/ 	.word	0x00008c10
        /*08b0*/ 	.word	0x00000000
        /*08b4*/ 	.word	0x00000150
        /*08b8*/ 	.short	0x010a
        /*08ba*/ 	.byte	0xff
	.zero		1


	//   ....[124]....
        /*08bc*/ 	.word	0x00008c70
        /*08c0*/ 	.word	0x00000000
        /*08c4*/ 	.word	0x00000000
        /*08c8*/ 	.short	0x010a
        /*08ca*/ 	.byte	0xff
	.zero		1


	//   ....[125]....
        /*08cc*/ 	.word	0x00008cd0
        /*08d0*/ 	.word	0x00000000
        /*08d4*/ 	.word	0x00000000
        /*08d8*/ 	.short	0x010a
        /*08da*/ 	.byte	0xff
	.zero		1


	//   ....[126]....
        /*08dc*/ 	.word	0x00008d30
        /*08e0*/ 	.word	0x00000000
        /*08e4*/ 	.word	0x00000000
        /*08e8*/ 	.short	0x010a
        /*08ea*/ 	.byte	0xff
	.zero		1


	//   ....[127]....
        /*08ec*/ 	.word	0x00008d90
        /*08f0*/ 	.word	0x00000000
        /*08f4*/ 	.word	0x00000000
        /*08f8*/ 	.short	0x010a
        /*08fa*/ 	.byte	0xff
	.zero		1


	//   ....[128]....
        /*08fc*/ 	.word	0x00008df0
        /*0900*/ 	.word	0x00000000
        /*0904*/ 	.word	0x00000000
        /*0908*/ 	.short	0x010a
        /*090a*/ 	.byte	0xff
	.zero		1


	//   ....[129]....
        /*090c*/ 	.word	0x00008e50
        /*0910*/ 	.word	0x00000000
        /*0914*/ 	.word	0x00000000
        /*0918*/ 	.short	0x010a
        /*091a*/ 	.byte	0xff
	.zero		1


	//   ....[130]....
        /*091c*/ 	.word	0x00008eb0
        /*0920*/ 	.word	0x00000000
        /*0924*/ 	.word	0x00000000
        /*0928*/ 	.short	0x010a
        /*092a*/ 	.byte	0xff
	.zero		1


	//   ....[131]....
        /*092c*/ 	.word	0x00008f10
        /*0930*/ 	.word	0x00000000
        /*0934*/ 	.word	0x00000000
        /*0938*/ 	.short	0x010a
        /*093a*/ 	.byte	0xff
	.zero		1


	//   ....[132]....
        /*093c*/ 	.word	0x00008f70
        /*0940*/ 	.word	0x00000000
        /*0944*/ 	.word	0x00000000
        /*0948*/ 	.short	0x010a
        /*094a*/ 	.byte	0xff
	.zero		1


	//   ....[133]....
        /*094c*/ 	.word	0x00008fd0
        /*0950*/ 	.word	0x00000000
        /*0954*/ 	.word	0x00000000
        /*0958*/ 	.short	0x010a
        /*095a*/ 	.byte	0xff
	.zero		1


	//   ....[134]....
        /*095c*/ 	.word	0x00009030
        /*0960*/ 	.word	0x00000000
        /*0964*/ 	.word	0x00000000
        /*0968*/ 	.short	0x010a
        /*096a*/ 	.byte	0xff
	.zero		1


	//   ....[135]....
        /*096c*/ 	.word	0x00009090
        /*0970*/ 	.word	0x00000000
        /*0974*/ 	.word	0x00000000
        /*0978*/ 	.short	0x010a
        /*097a*/ 	.byte	0xff
	.zero		1


	//   ....[136]....
        /*097c*/ 	.word	0x000090f0
        /*0980*/ 	.word	0x00000000
        /*0984*/ 	.word	0x00000000
        /*0988*/ 	.short	0x010a
        /*098a*/ 	.byte	0xff
	.zero		1


	//   ....[137]....
        /*098c*/ 	.word	0x00009150
        /*0990*/ 	.word	0x00000000
        /*0994*/ 	.word	0x00000000
        /*0998*/ 	.short	0x010a
        /*099a*/ 	.byte	0xff
	.zero		1


	//   ....[138]....
        /*099c*/ 	.word	0x000091b0
        /*09a0*/ 	.word	0x00000000
        /*09a4*/ 	.word	0x00000000
        /*09a8*/ 	.short	0x010a
        /*09aa*/ 	.byte	0xff
	.zero		1


	//   ....[139]....
        /*09ac*/ 	.word	0x00009210
        /*09b0*/ 	.word	0x00000000
        /*09b4*/ 	.word	0x00000000
        /*09b8*/ 	.short	0x010a
        /*09ba*/ 	.byte	0xff
	.zero		1


	//   ....[140]....
        /*09bc*/ 	.word	0x00009270
        /*09c0*/ 	.word	0x00000004
        /*09c4*/ 	.word	0x00000158
        /*09c8*/ 	.short	0x010a
        /*09ca*/ 	.byte	0xff
	.zero		1


	//   ....[141]....
        /*09cc*/ 	.word	0x000092d0
        /*09d0*/ 	.word	0x00000004
        /*09d4*/ 	.word	0x00000150
        /*09d8*/ 	.short	0x010a
        /*09da*/ 	.byte	0xff
	.zero		1


	//   ....[142]....
        /*09dc*/ 	.word	0x00009330
        /*09e0*/ 	.word	0x00000005
        /*09e4*/ 	.word	0x00000008
        /*09e8*/ 	.short	0x010a
        /*09ea*/ 	.byte	0xff
	.zero		1


	//   ....[143]....
        /*09ec*/ 	.word	0x00009410
        /*09f0*/ 	.word	0x00000003
        /*09f4*/ 	.word	0x00000008
        /*09f8*/ 	.short	0x010a
        /*09fa*/ 	.byte	0xff
	.zero		1


	//   ....[144]....
        /*09fc*/ 	.word	0x00009470
        /*0a00*/ 	.word	0x00000004
        /*0a04*/ 	.word	0x00000150
        /*0a08*/ 	.short	0x010a
        /*0a0a*/ 	.byte	0xff
	.zero		1


	//   ....[145]....
        /*0a0c*/ 	.word	0x000094d0
        /*0a10*/ 	.word	0x00000004
        /*0a14*/ 	.word	0x00000170
        /*0a18*/ 	.short	0x010a
        /*0a1a*/ 	.byte	0xff
	.zero		1


	//   ....[146]....
        /*0a1c*/ 	.word	0x00009530
        /*0a20*/ 	.word	0x00000004
        /*0a24*/ 	.word	0x00000000
        /*0a28*/ 	.short	0x010a
        /*0a2a*/ 	.byte	0xff
	.zero		1


	//   ....[147]....
        /*0a2c*/ 	.word	0x00009590
        /*0a30*/ 	.word	0x00000000
        /*0a34*/ 	.word	0x00000000
        /*0a38*/ 	.short	0x010a
        /*0a3a*/ 	.byte	0xff
	.zero		1


	//   ....[148]....
        /*0a3c*/ 	.word	0x000095f0
        /*0a40*/ 	.word	0x00000000
        /*0a44*/ 	.word	0x00000180
        /*0a48*/ 	.short	0x010a
        /*0a4a*/ 	.byte	0xff
	.zero		1


	//   ....[149]....
        /*0a4c*/ 	.word	0x00009650
        /*0a50*/ 	.word	0x00000000
        /*0a54*/ 	.word	0x00000150
        /*0a58*/ 	.short	0x010a
        /*0a5a*/ 	.byte	0xff
	.zero		1


	//   ....[150]....
        /*0a5c*/ 	.word	0x000096b0
        /*0a60*/ 	.word	0x00000000
        /*0a64*/ 	.word	0x00000148
        /*0a68*/ 	.short	0x010a
        /*0a6a*/ 	.byte	0xff
	.zero		1


	//   ....[151]....
        /*0a6c*/ 	.word	0x00009710
        /*0a70*/ 	.word	0x00000002
        /*0a74*/ 	.word	0x00000128
        /*0a78*/ 	.short	0x010a
        /*0a7a*/ 	.byte	0xff
	.zero		1


	//   ....[152]....
        /*0a7c*/ 	.word	0x00009770
        /*0a80*/ 	.word	0x00000000
        /*0a84*/ 	.word	0x00000128
        /*0a88*/ 	.short	0x010a
        /*0a8a*/ 	.byte	0xff
	.zero		1


	//   ....[153]....
        /*0a8c*/ 	.word	0x000097d0
        /*0a90*/ 	.word	0x00000000
        /*0a94*/ 	.word	0x00000000
        /*0a98*/ 	.short	0x010a
        /*0a9a*/ 	.byte	0xff
	.zero		1


	//   ....[154]....
        /*0a9c*/ 	.word	0x00009830
        /*0aa0*/ 	.word	0x00000000
        /*0aa4*/ 	.word	0x00000000
        /*0aa8*/ 	.short	0x010a
        /*0aaa*/ 	.byte	0xff
	.zero		1


	//   ....[155]....
        /*0aac*/ 	.word	0x00009890
        /*0ab0*/ 	.word	0x00000000
        /*0ab4*/ 	.word	0x00000150
        /*0ab8*/ 	.short	0x010a
        /*0aba*/ 	.byte	0xff
	.zero		1


	//   ....[156]....
        /*0abc*/ 	.word	0x000098e0
        /*0ac0*/ 	.word	0x00000000
        /*0ac4*/ 	.word	0x00000110
        /*0ac8*/ 	.short	0x010a
        /*0aca*/ 	.byte	0xff
	.zero		1


	//   ....[157]....
        /*0acc*/ 	.word	0x00009930
        /*0ad0*/ 	.word	0x0000003a
        /*0ad4*/ 	.word	0x00000160
        /*0ad8*/ 	.short	0x010a
        /*0ada*/ 	.byte	0xff
	.zero		1


	//   ....[158]....
        /*0adc*/ 	.word	0x00009980
        /*0ae0*/ 	.word	0x00000003
        /*0ae4*/ 	.word	0x00000110
        /*0ae8*/ 	.short	0x010a
        /*0aea*/ 	.byte	0xff
	.zero		1


	//----- nvinfo : EIATTR_NUM_MBARRIERS
	.align		4
.L_47:
        /*0aec*/ 	.byte	0x03, 0x38
        /*0aee*/ 	.short	0x0031


	//----- nvinfo : EIATTR_EXIT_INSTR_OFFSETS
	.align		4
        /*0af0*/ 	.byte	0x04, 0x1c
        /*0af2*/ 	.short	(.L_49 - .L_48)


	//   ....[0]....
.L_48:
        /*0af4*/ 	.word	0x00003960


	//   ....[1]....
        /*0af8*/ 	.word	0x00003c10


	//   ....[2]....
        /*0afc*/ 	.word	0x00003c70


	//   ....[3]....
        /*0b00*/ 	.word	0x00004f20


	//   ....[4]....
        /*0b04*/ 	.word	0x00006230


	//   ....[5]....
        /*0b08*/ 	.word	0x00006270


	//   ....[6]....
        /*0b0c*/ 	.word	0x00008a00


	//   ....[7]....
        /*0b10*/ 	.word	0x00008a80


	//   ....[8]....
        /*0b14*/ 	.word	0x00008ab0


	//   ....[9]....
        /*0b18*/ 	.word	0x00008b30


	//----- nvinfo : EIATTR_MAX_THREADS
	.align		4
.L_49:
        /*0b1c*/ 	.byte	0x04, 0x05
        /*0b1e*/ 	.short	(.L_51 - .L_50)
.L_50:
        /*0b20*/ 	.word	0x00000100
        /*0b24*/ 	.word	0x00000001
        /*0b28*/ 	.word	0x00000001


	//----- nvinfo : EIATTR_CRS_STACK_SIZE
	.align		4
.L_51:
        /*0b2c*/ 	.byte	0x04, 0x1e
        /*0b2e*/ 	.short	(.L_53 - .L_52)
.L_52:
        /*0b30*/ 	.word	0x00000000


	//----- nvinfo : EIATTR_CBANK_PARAM_SIZE
	.align		4
.L_53:
        /*0b34*/ 	.byte	0x03, 0x19
        /*0b36*/ 	.short	0x0900


	//----- nvinfo : EIATTR_PARAM_CBANK
	.align		4
        /*0b38*/ 	.byte	0x04, 0x0a
        /*0b3a*/ 	.short	(.L_55 - .L_54)
	.align		4
.L_54:
        /*0b3c*/ 	.word	index@(.nv.constant0._ZN7cutlass13device_kernelINS_4conv6kernel13ConvUniversalINS1_16ConvProblemShapeILNS1_8OperatorE1ELi3EEENS1_10collective14CollectiveConvINS1_47MainloopSm100TmaUmmaWarpSpecializedImplicitGemmILS5_1ELi17ELi3ELi1ELi2EN4cute5tupleIJNSA_1CILi2EEENSC_ILi1EEESE_EEEEENSB_IJNSC_ILi128EEENSC_ILi64EEENSB_IJSI_EEEEEENS_10bfloat16_tESL_NSA_8TiledMMAINSA_8MMA_AtomIJNSA_26SM100_MMA_F16BF16_2x1SM_SSISL_SL_fLi128ELi64ELNSA_4UMMA5MajorE0ELSQ_1ELNSP_7ScaleInE0ELSR_0EEEEEENSA_6LayoutINSB_IJSE_SE_SE_EEENSB_IJNSC_ILi0EEESW_SW_EEEEENSB_IJNSA_10UnderscoreESZ_SZ_EEEEENS7_6detail27Sm100ImplicitGemmTileTraitsINSA_25SM100_TMA_2SM_LOAD_IM2COLENSA_14ComposedLayoutINSA_7SwizzleILi3ELi4ELi3EEENSA_18smem_ptr_flag_bitsILi16EEENSU_INSB_IJNSC_ILi8EEESI_EEENSB_IJSI_SE_EEEEEEEvEENS13_INSA_18SM100_TMA_2SM_LOADENS15_INS16_ILi2ELi4ELi3EEES19_NSU_INSB_IJNSC_ILi32EEES1A_EEENSB_IJSE_S1I_EEEEEEEvEEEENS_8epilogue10collective18CollectiveEpilogueINS1P_23Sm100TmaWarpSpecializedILi3ELi2ELi16ELb1ELb0EEEJNSB_IJSI_SI_SJ_EEENSB_IJNSU_ISI_SE_EENSU_INSB_IJNSC_ILi16EEESD_EEES1K_EEEEESL_NSB_IJNSB_IJllllEEESE_SW_EEESL_S21_NS1P_6fusion15FusionCallbacksIS1T_NS22_17LinearCombinationISL_fSL_fLNS_15FloatRoundStyleE2EEES1U_S1Z_JEEENSA_5SM1004TMEM4LOAD26SM100_TMEM_LOAD_32dp32b16xENSA_20SM90_TMA_LOAD_IM2COLENS15_INS16_ILi1ELi4ELi3EEES19_NSU_INSB_IJS1A_S1W_EEENSB_IJS1W_SE_EEEEEEENSA_39AutoVectorizingCopyWithAssumedAlignmentILi128EEENSA_21SM90_TMA_STORE_IM2COLES2H_S2J_S2J_EEEvvEEEEvNT_6ParamsE)
        /*0b40*/ 	.short	0x0380
        /*0b42*/ 	.short	0x0900


	//----- nvinfo : EIATTR_SW_WAR
	.align		4
.L_55:
        /*0b44*/ 	.byte	0x04, 0x36
        /*0b46*/ 	.short	(.L_57 - .L_56)
.L_56:
        /*0b48*/ 	.word	0x00000008
.L_57:


//--------------------- .nv.callgraph             --------------------------
	.section	.nv.callgraph,"",@"SHT_CUDA_CALLGRAPH"
	.align	4
	.sectionentsize	8
	.align		4
        /*0000*/ 	.word	0x00000000
	.align		4
        /*0004*/ 	.word	0xffffffff
	.align		4
        /*0008*/ 	.word	index@(_ZN7cutlass13device_kernelINS_4conv6kernel13ConvUniversalINS1_16ConvProblemShapeILNS1_8OperatorE1ELi3EEENS1_10collective14CollectiveConvINS1_47MainloopSm100TmaUmmaWarpSpecializedImplicitGemmILS5_1ELi17ELi3ELi1ELi2EN4cute5tupleIJNSA_1CILi2EEENSC_ILi1EEESE_EEEEENSB_IJNSC_ILi128EEENSC_ILi64EEENSB_IJSI_EEEEEENS_10bfloat16_tESL_NSA_8TiledMMAINSA_8MMA_AtomIJNSA_26SM100_MMA_F16BF16_2x1SM_SSISL_SL_fLi128ELi64ELNSA_4UMMA5MajorE0ELSQ_1ELNSP_7ScaleInE0ELSR_0EEEEEENSA_6LayoutINSB_IJSE_SE_SE_EEENSB_IJNSC_ILi0EEESW_SW_EEEEENSB_IJNSA_10UnderscoreESZ_SZ_EEEEENS7_6detail27Sm100ImplicitGemmTileTraitsINSA_25SM100_TMA_2SM_LOAD_IM2COLENSA_14ComposedLayoutINSA_7SwizzleILi3ELi4ELi3EEENSA_18smem_ptr_flag_bitsILi16EEENSU_INSB_IJNSC_ILi8EEESI_EEENSB_IJSI_SE_EEEEEEEvEENS13_INSA_18SM100_TMA_2SM_LOADENS15_INS16_ILi2ELi4ELi3EEES19_NSU_INSB_IJNSC_ILi32EEES1A_EEENSB_IJSE_S1I_EEEEEEEvEEEENS_8epilogue10collective18CollectiveEpilogueINS1P_23Sm100TmaWarpSpecializedILi3ELi2ELi16ELb1ELb0EEEJNSB_IJSI_SI_SJ_EEENSB_IJNSU_ISI_SE_EENSU_INSB_IJNSC_ILi16EEESD_EEES1K_EEEEESL_NSB_IJNSB_IJllllEEESE_SW_EEESL_S21_NS1P_6fusion15FusionCallbacksIS1T_NS22_17LinearCombinationISL_fSL_fLNS_15FloatRoundStyleE2EEES1U_S1Z_JEEENSA_5SM1004TMEM4LOAD26SM100_TMEM_LOAD_32dp32b16xENSA_20SM90_TMA_LOAD_IM2COLENS15_INS16_ILi1ELi4ELi3EEES19_NSU_INSB_IJS1A_S1W_EEENSB_IJS1W_SE_EEEEEEENSA_39AutoVectorizingCopyWithAssumedAlignmentILi128EEENSA_21SM90_TMA_STORE_IM2COLES2H_S2J_S2J_EEEvvEEEEvNT_6ParamsE)
	.align		4
        /*000c*/ 	.word	index@(__assertfail)
	.align		4
        /*0010*/ 	.word	0x00000000
	.align		4
        /*0014*/ 	.word	0xfffffffe
	.align		4
        /*0018*/ 	.word	0x00000000
	.align		4
        /*001c*/ 	.word	0xfffffffd
	.align		4
        /*0020*/ 	.word	0x00000000
	.align		4
        /*0024*/ 	.word	0xfffffffc


//--------------------- .nv.constant4             --------------------------
	.section	.nv.constant4,"a",@progbits
	.align	8
	.align		8
.nv.constant4:
        /*0000*/ 	.dword	__assertfail
	.align		8
        /*0008*/ 	.dword	__unnamed_1
	.align		8
        /*0010*/ 	.dword	__unnamed_2
	.align		8
        /*0018*/ 	.dword	_ZN39_INTERNAL_514408b3_4_k_cu_2558ef15_32694cuda3std3__45__cpo5beginE
	.align		8
        /*0020*/ 	.dword	_ZN39_INTERNAL_514408b3_4_k_cu_2558ef15_32694cuda3std3__45__cpo3endE
	.align		8
        /*0028*/ 	.dword	_ZN39_INTERNAL_514408b3_4_k_cu_2558ef15_32694cuda3std3__45__cpo6cbeginE
	.align		8
        /*0030*/ 	.dword	_ZN39_INTERNAL_514408b3_4_k_cu_2558ef15_32694cuda3std3__45__cpo4cendE
	.align		8
        /*0038*/ 	.dword	_ZN39_INTERNAL_514408b3_4_k_cu_2558ef15_32694cuda3std3__441_GLOBAL__N__514408b3_4_k_cu_2558ef15_32696ignoreE
	.align		8
        /*0040*/ 	.dword	_ZN39_INTERNAL_514408b3_4_k_cu_2558ef15_32694cuda3std3__419piecewise_constructE
	.align		8
        /*0048*/ 	.dword	_ZN39_INTERNAL_514408b3_4_k_cu_2558ef15_32694cuda3std3__48in_placeE
	.align		8
        /*0050*/ 	.dword	_ZN39_INTERNAL_514408b3_4_k_cu_2558ef15_32694cuda3std6ranges3__45__cpo4swapE
	.align		8
        /*0058*/ 	.dword	_ZN39_INTERNAL_514408b3_4_k_cu_2558ef15_32694cuda3std6ranges3__45__cpo9iter_moveE
	.align		8
        /*0060*/ 	.dword	_ZN39_INTERNAL_514408b3_4_k_cu_2558ef15_32694cute7productE
	.align		8
        /*0068*/ 	.dword	_ZN39_INTERNAL_514408b3_4_k_cu_2558ef15_32694cute1_E
	.align		8
        /*0070*/ 	.dword	$str$27
	.align		8
        /*0078*/ 	.dword	$str$28
	.align		8
        /*0080*/ 	.dword	$str$29
	.align		8
        /*0088*/ 	.dword	$str$30


//--------------------- .text._ZN7cutlass13device_kernelINS_4conv6kernel13ConvUniversalINS1_16ConvProblemShapeILNS1_8OperatorE1ELi3EEENS1_10collective14CollectiveConvINS1_47MainloopSm100TmaUmmaWarpSpecializedImplicitGemmILS5_1ELi17ELi3ELi1ELi2EN4cute5tupleIJNSA_1CILi2EEENSC_ILi1EEESE_EEEEENSB_IJNSC_ILi128EEENSC_ILi64EEENSB_IJSI_EEEEEENS_10bfloat16_tESL_NSA_8TiledMMAINSA_8MMA_AtomIJNSA_26SM100_MMA_F16BF16_2x1SM_SSISL_SL_fLi128ELi64ELNSA_4UMMA5MajorE0ELSQ_1ELNSP_7ScaleInE0ELSR_0EEEEEENSA_6LayoutINSB_IJSE_SE_SE_EEENSB_IJNSC_ILi0EEESW_SW_EEEEENSB_IJNSA_10UnderscoreESZ_SZ_EEEEENS7_6detail27Sm100ImplicitGemmTileTraitsINSA_25SM100_TMA_2SM_LOAD_IM2COLENSA_14ComposedLayoutINSA_7SwizzleILi3ELi4ELi3EEENSA_18smem_ptr_flag_bitsILi16EEENSU_INSB_IJNSC_ILi8EEESI_EEENSB_IJSI_SE_EEEEEEEvEENS13_INSA_18SM100_TMA_2SM_LOADENS15_INS16_ILi2ELi4ELi3EEES19_NSU_INSB_IJNSC_ILi32EEES1A_EEENSB_IJSE_S1I_EEEEEEEvEEEENS_8epilogue10collective18CollectiveEpilogueINS1P_23Sm100TmaWarpSpecializedILi3ELi2ELi16ELb1ELb0EEEJNSB_IJSI_SI_SJ_EEENSB_IJNSU_ISI_SE_EENSU_INSB_IJNSC_ILi16EEESD_EEES1K_EEEEESL_NSB_IJNSB_IJllllEEESE_SW_EEESL_S21_NS1P_6fusion15FusionCallbacksIS1T_NS22_17LinearCombinationISL_fSL_fLNS_15FloatRoundStyleE2EEES1U_S1Z_JEEENSA_5SM1004TMEM4LOAD26SM100_TMEM_LOAD_32dp32b16xENSA_20SM90_TMA_LOAD_IM2COLENS15_INS16_ILi1ELi4ELi3EEES19_NSU_INSB_IJS1A_S1W_EEENSB_IJS1W_SE_EEEEEEENSA_39AutoVectorizingCopyWithAssumedAlignmentILi128EEENSA_21SM90_TMA_STORE_IM2COLES2H_S2J_S2J_EEEvvEEEEvNT_6ParamsE --------------------------
	.section	.text._ZN7cutlass13device_kernelINS_4conv6kernel13ConvUniversalINS1_16ConvProblemShapeILNS1_8OperatorE1ELi3EEENS1_10collective14CollectiveConvINS1_47MainloopSm100TmaUmmaWarpSpecializedImplicitGemmILS5_1ELi17ELi3ELi1ELi2EN4cute5tupleIJNSA_1CILi2EEENSC_ILi1EEESE_EEEEENSB_IJNSC_ILi128EEENSC_ILi64EEENSB_IJSI_EEEEEENS_10bfloat16_tESL_NSA_8TiledMMAINSA_8MMA_AtomIJNSA_26SM100_MMA_F16BF16_2x1SM_SSISL_SL_fLi128ELi64ELNSA_4UMMA5MajorE0ELSQ_1ELNSP_7ScaleInE0ELSR_0EEEEEENSA_6LayoutINSB_IJSE_SE_SE_EEENSB_IJNSC_ILi0EEESW_SW_EEEEENSB_IJNSA_10UnderscoreESZ_SZ_EEEEENS7_6detail27Sm100ImplicitGemmTileTraitsINSA_25SM100_TMA_2SM_LOAD_IM2COLENSA_14ComposedLayoutINSA_7SwizzleILi3ELi4ELi3EEENSA_18smem_ptr_flag_bitsILi16EEENSU_INSB_IJNSC_ILi8EEESI_EEENSB_IJSI_SE_EEEEEEEvEENS13_INSA_18SM100_TMA_2SM_LOADENS15_INS16_ILi2ELi4ELi3EEES19_NSU_INSB_IJNSC_ILi32EEES1A_EEENSB_IJSE_S1I_EEEEEEEvEEEENS_8epilogue10collective18CollectiveEpilogueINS1P_23Sm100TmaWarpSpecializedILi3ELi2ELi16ELb1ELb0EEEJNSB_IJSI_SI_SJ_EEENSB_IJNSU_ISI_SE_EENSU_INSB_IJNSC_ILi16EEESD_EEES1K_EEEEESL_NSB_IJNSB_IJllllEEESE_SW_EEESL_S21_NS1P_6fusion15FusionCallbacksIS1T_NS22_17LinearCombinationISL_fSL_fLNS_15FloatRoundStyleE2EEES1U_S1Z_JEEENSA_5SM1004TMEM4LOAD26SM100_TMEM_LOAD_32dp32b16xENSA_20SM90_TMA_LOAD_IM2COLENS15_INS16_ILi1ELi4ELi3EEES19_NSU_INSB_IJS1A_S1W_EEENSB_IJS1W_SE_EEEEEEENSA_39AutoVectorizingCopyWithAssumedAlignmentILi128EEENSA_21SM90_TMA_STORE_IM2COLES2H_S2J_S2J_EEEvvEEEEvNT_6ParamsE,"ax",@progbits
	.align	128
.text._ZN7cutlass13device_kernelINS_4conv6kernel13ConvUniversalINS1_16ConvProblemShapeILNS1_8OperatorE1ELi3EEENS1_10collective14CollectiveConvINS1_47MainloopSm100TmaUmmaWarpSpecializedImplicitGemmILS5_1ELi17ELi3ELi1ELi2EN4cute5tupleIJNSA_1CILi2EEENSC_ILi1EEESE_EEEEENSB_IJNSC_ILi128EEENSC_ILi64EEENSB_IJSI_EEEEEENS_10bfloat16_tESL_NSA_8TiledMMAINSA_8MMA_AtomIJNSA_26SM100_MMA_F16BF16_2x1SM_SSISL_SL_fLi128ELi64ELNSA_4UMMA5MajorE0ELSQ_1ELNSP_7ScaleInE0ELSR_0EEEEEENSA_6LayoutINSB_IJSE_SE_SE_EEENSB_IJNSC_ILi0EEESW_SW_EEEEENSB_IJNSA_10UnderscoreESZ_SZ_EEEEENS7_6detail27Sm100ImplicitGemmTileTraitsINSA_25SM100_TMA_2SM_LOAD_IM2COLENSA_14ComposedLayoutINSA_7SwizzleILi3ELi4ELi3EEENSA_18smem_ptr_flag_bitsILi16EEENSU_INSB_IJNSC_ILi8EEESI_EEENSB_IJSI_SE_EEEEEEEvEENS13_INSA_18SM100_TMA_2SM_LOADENS15_INS16_ILi2ELi4ELi3EEES19_NSU_INSB_IJNSC_ILi32EEES1A_EEENSB_IJSE_S1I_EEEEEEEvEEEENS_8epilogue10collective18CollectiveEpilogueINS1P_23Sm100TmaWarpSpecializedILi3ELi2ELi16ELb1ELb0EEEJNSB_IJSI_SI_SJ_EEENSB_IJNSU_ISI_SE_EENSU_INSB_IJNSC_ILi16EEESD_EEES1K_EEEEESL_NSB_IJNSB_IJllllEEESE_SW_EEESL_S21_NS1P_6fusion15FusionCallbacksIS1T_NS22_17LinearCombinationISL_fSL_fLNS_15FloatRoundStyleE2EEES1U_S1Z_JEEENSA_5SM1004TMEM4LOAD26SM100_TMEM_LOAD_32dp32b16xENSA_20SM90_TMA_LOAD_IM2COLENS15_INS16_ILi1ELi4ELi3EEES19_NSU_INSB_IJS1A_S1W_EEENSB_IJS1W_SE_EEEEEEENSA_39AutoVectorizingCopyWithAssumedAlignmentILi128EEENSA_21SM90_TMA_STORE_IM2COLES2H_S2J_S2J_EEEvvEEEEvNT_6ParamsE:
        .type           _ZN7cutlass13device_kernelINS_4conv6kernel13ConvUniversalINS1_16ConvProblemShapeILNS1_8OperatorE1ELi3EEENS1_10collective14CollectiveConvINS1_47MainloopSm100TmaUmmaWarpSpecializedImplicitGemmILS5_1ELi17ELi3ELi1ELi2EN4cute5tupleIJNSA_1CILi2EEENSC_ILi1EEESE_EEEEENSB_IJNSC_ILi128EEENSC_ILi64EEENSB_IJSI_EEEEEENS_10bfloat16_tESL_NSA_8TiledMMAINSA_8MMA_AtomIJNSA_26SM100_MMA_F16BF16_2x1SM_SSISL_SL_fLi128ELi64ELNSA_4UMMA5MajorE0ELSQ_1ELNSP_7ScaleInE0ELSR_0EEEEEENSA_6LayoutINSB_IJSE_SE_SE_EEENSB_IJNSC_ILi0EEESW_SW_EEEEENSB_IJNSA_10UnderscoreESZ_SZ_EEEEENS7_6detail27Sm100ImplicitGemmTileTraitsINSA_25SM100_TMA_2SM_LOAD_IM2COLENSA_14ComposedLayoutINSA_7SwizzleILi3ELi4ELi3EEENSA_18smem_ptr_flag_bitsILi16EEENSU_INSB_IJNSC_ILi8EEESI_EEENSB_IJSI_SE_EEEEEEEvEENS13_INSA_18SM100_TMA_2SM_LOADENS15_INS16_ILi2ELi4ELi3EEES19_NSU_INSB_IJNSC_ILi32EEES1A_EEENSB_IJSE_S1I_EEEEEEEvEEEENS_8epilogue10collective18CollectiveEpilogueINS1P_23Sm100TmaWarpSpecializedILi3ELi2ELi16ELb1ELb0EEEJNSB_IJSI_SI_SJ_EEENSB_IJNSU_ISI_SE_EENSU_INSB_IJNSC_ILi16EEESD_EEES1K_EEEEESL_NSB_IJNSB_IJllllEEESE_SW_EEESL_S21_NS1P_6fusion15FusionCallbacksIS1T_NS22_17LinearCombinationISL_fSL_fLNS_15FloatRoundStyleE2EEES1U_S1Z_JEEENSA_5SM1004TMEM4LOAD26SM100_TMEM_LOAD_32dp32b16xENSA_20SM90_TMA_LOAD_IM2COLENS15_INS16_ILi1ELi4ELi3EEES19_NSU_INSB_IJS1A_S1W_EEENSB_IJS1W_SE_EEEEEEENSA_39AutoVectorizingCopyWithAssumedAlignmentILi128EEENSA_21SM90_TMA_STORE_IM2COLES2H_S2J_S2J_EEEvvEEEEvNT_6ParamsE,@function
        .size           _ZN7cutlass13device_kernelINS_4conv6kernel13ConvUniversalINS1_16ConvProblemShapeILNS1_8OperatorE1ELi3EEENS1_10collective14CollectiveConvINS1_47MainloopSm100TmaUmmaWarpSpecializedImplicitGemmILS5_1ELi17ELi3ELi1ELi2EN4cute5tupleIJNSA_1CILi2EEENSC_ILi1EEESE_EEEEENSB_IJNSC_ILi128EEENSC_ILi64EEENSB_IJSI_EEEEEENS_10bfloat16_tESL_NSA_8TiledMMAINSA_8MMA_AtomIJNSA_26SM100_MMA_F16BF16_2x1SM_SSISL_SL_fLi128ELi64ELNSA_4UMMA5MajorE0ELSQ_1ELNSP_7ScaleInE0ELSR_0EEEEEENSA_6LayoutINSB_IJSE_SE_SE_EEENSB_IJNSC_ILi0EEESW_SW_EEEEENSB_IJNSA_10UnderscoreESZ_SZ_EEEEENS7_6detail27Sm100ImplicitGemmTileTraitsINSA_25SM100_TMA_2SM_LOAD_IM2COLENSA_14ComposedLayoutINSA_7SwizzleILi3ELi4ELi3EEENSA_18smem_ptr_flag_bitsILi16EEENSU_INSB_IJNSC_ILi8EEESI_EEENSB_IJSI_SE_EEEEEEEvEENS13_INSA_18SM100_TMA_2SM_LOADENS15_INS16_ILi2ELi4ELi3EEES19_NSU_INSB_IJNSC_ILi32EEES1A_EEENSB_IJSE_S1I_EEEEEEEvEEEENS_8epilogue10collective18CollectiveEpilogueINS1P_23Sm100TmaWarpSpecializedILi3ELi2ELi16ELb1ELb0EEEJNSB_IJSI_SI_SJ_EEENSB_IJNSU_ISI_SE_EENSU_INSB_IJNSC_ILi16EEESD_EEES1K_EEEEESL_NSB_IJNSB_IJllllEEESE_SW_EEESL_S21_NS1P_6fusion15FusionCallbacksIS1T_NS22_17LinearCombinationISL_fSL_fLNS_15FloatRoundStyleE2EEES1U_S1Z_JEEENSA_5SM1004TMEM4LOAD26SM100_TMEM_LOAD_32dp32b16xENSA_20SM90_TMA_LOAD_IM2COLENS15_INS16_ILi1ELi4ELi3EEES19_NSU_INSB_IJS1A_S1W_EEENSB_IJS1W_SE_EEEEEEENSA_39AutoVectorizingCopyWithAssumedAlignmentILi128EEENSA_21SM90_TMA_STORE_IM2COLES2H_S2J_S2J_EEEvvEEEEvNT_6ParamsE,(.L_x_205 - _ZN7cutlass13device_kernelINS_4conv6kernel13ConvUniversalINS1_16ConvProblemShapeILNS1_8OperatorE1ELi3EEENS1_10collective14CollectiveConvINS1_47MainloopSm100TmaUmmaWarpSpecializedImplicitGemmILS5_1ELi17ELi3ELi1ELi2EN4cute5tupleIJNSA_1CILi2EEENSC_ILi1EEESE_EEEEENSB_IJNSC_ILi128EEENSC_ILi64EEENSB_IJSI_EEEEEENS_10bfloat16_tESL_NSA_8TiledMMAINSA_8MMA_AtomIJNSA_26SM100_MMA_F16BF16_2x1SM_SSISL_SL_fLi128ELi64ELNSA_4UMMA5MajorE0ELSQ_1ELNSP_7ScaleInE0ELSR_0EEEEEENSA_6LayoutINSB_IJSE_SE_SE_EEENSB_IJNSC_ILi0EEESW_SW_EEEEENSB_IJNSA_10UnderscoreESZ_SZ_EEEEENS7_6detail27Sm100ImplicitGemmTileTraitsINSA_25SM100_TMA_2SM_LOAD_IM2COLENSA_14ComposedLayoutINSA_7SwizzleILi3ELi4ELi3EEENSA_18smem_ptr_flag_bitsILi16EEENSU_INSB_IJNSC_ILi8EEESI_EEENSB_IJSI_SE_EEEEEEEvEENS13_INSA_18SM100_TMA_2SM_LOADENS15_INS16_ILi2ELi4ELi3EEES19_NSU_INSB_IJNSC_ILi32EEES1A_EEENSB_IJSE_S1I_EEEEEEEvEEEENS_8epilogue10collective18CollectiveEpilogueINS1P_23Sm100TmaWarpSpecializedILi3ELi2ELi16ELb1ELb0EEEJNSB_IJSI_SI_SJ_EEENSB_IJNSU_ISI_SE_EENSU_INSB_IJNSC_ILi16EEESD_EEES1K_EEEEESL_NSB_IJNSB_IJllllEEESE_SW_EEESL_S21_NS1P_6fusion15FusionCallbacksIS1T_NS22_17LinearCombinationISL_fSL_fLNS_15FloatRoundStyleE2EEES1U_S1Z_JEEENSA_5SM1004TMEM4LOAD26SM100_TMEM_LOAD_32dp32b16xENSA_20SM90_TMA_LOAD_IM2COLENS15_INS16_ILi1ELi4ELi3EEES19_NSU_INSB_IJS1A_S1W_EEENSB_IJS1W_SE_EEEEEEENSA_39AutoVectorizingCopyWithAssumedAlignmentILi128EEENSA_21SM90_TMA_STORE_IM2COLES2H_S2J_S2J_EEEvvEEEEvNT_6ParamsE)
        .other          _ZN7cutlass13device_kernelINS_4conv6kernel13ConvUniversalINS1_16ConvProblemShapeILNS1_8OperatorE1ELi3EEENS1_10collective14CollectiveConvINS1_47MainloopSm100TmaUmmaWarpSpecializedImplicitGemmILS5_1ELi17ELi3ELi1ELi2EN4cute5tupleIJNSA_1CILi2EEENSC_ILi1EEESE_EEEEENSB_IJNSC_ILi128EEENSC_ILi64EEENSB_IJSI_EEEEEENS_10bfloat16_tESL_NSA_8TiledMMAINSA_8MMA_AtomIJNSA_26SM100_MMA_F16BF16_2x1SM_SSISL_SL_fLi128ELi64ELNSA_4UMMA5MajorE0ELSQ_1ELNSP_7ScaleInE0ELSR_0EEEEEENSA_6LayoutINSB_IJSE_SE_SE_EEENSB_IJNSC_ILi0EEESW_SW_EEEEENSB_IJNSA_10UnderscoreESZ_SZ_EEEEENS7_6detail27Sm100ImplicitGemmTileTraitsINSA_25SM100_TMA_2SM_LOAD_IM2COLENSA_14ComposedLayoutINSA_7SwizzleILi3ELi4ELi3EEENSA_18smem_ptr_flag_bitsILi16EEENSU_INSB_IJNSC_ILi8EEESI_EEENSB_IJSI_SE_EEEEEEEvEENS13_INSA_18SM100_TMA_2SM_LOADENS15_INS16_ILi2ELi4ELi3EEES19_NSU_INSB_IJNSC_ILi32EEES1A_EEENSB_IJSE_S1I_EEEEEEEvEEEENS_8epilogue10collective18CollectiveEpilogueINS1P_23Sm100TmaWarpSpecializedILi3ELi2ELi16ELb1ELb0EEEJNSB_IJSI_SI_SJ_EEENSB_IJNSU_ISI_SE_EENSU_INSB_IJNSC_ILi16EEESD_EEES1K_EEEEESL_NSB_IJNSB_IJllllEEESE_SW_EEESL_S21_NS1P_6fusion15FusionCallbacksIS1T_NS22_17LinearCombinationISL_fSL_fLNS_15FloatRoundStyleE2EEES1U_S1Z_JEEENSA_5SM1004TMEM4LOAD26SM100_TMEM_LOAD_32dp32b16xENSA_20SM90_TMA_LOAD_IM2COLENS15_INS16_ILi1ELi4ELi3EEES19_NSU_INSB_IJS1A_S1W_EEENSB_IJS1W_SE_EEEEEEENSA_39AutoVectorizingCopyWithAssumedAlignmentILi128EEENSA_21SM90_TMA_STORE_IM2COLES2H_S2J_S2J_EEEvvEEEEvNT_6ParamsE,@"STO_CUDA_ENTRY STV_DEFAULT"
_ZN7cutlass13device_kernelINS_4conv6kernel13ConvUniversalINS1_16ConvProblemShapeILNS1_8OperatorE1ELi3EEENS1_10collective14CollectiveConvINS1_47MainloopSm100TmaUmmaWarpSpecializedImplicitGemmILS5_1ELi17ELi3ELi1ELi2EN4cute5tupleIJNSA_1CILi2EEENSC_ILi1EEESE_EEEEENSB_IJNSC_ILi128EEENSC_ILi64EEENSB_IJSI_EEEEEENS_10bfloat16_tESL_NSA_8TiledMMAINSA_8MMA_AtomIJNSA_26SM100_MMA_F16BF16_2x1SM_SSISL_SL_fLi128ELi64ELNSA_4UMMA5MajorE0ELSQ_1ELNSP_7ScaleInE0ELSR_0EEEEEENSA_6LayoutINSB_IJSE_SE_SE_EEENSB_IJNSC_ILi0EEESW_SW_EEEEENSB_IJNSA_10UnderscoreESZ_SZ_EEEEENS7_6detail27Sm100ImplicitGemmTileTraitsINSA_25SM100_TMA_2SM_LOAD_IM2COLENSA_14ComposedLayoutINSA_7SwizzleILi3ELi4ELi3EEENSA_18smem_ptr_flag_bitsILi16EEENSU_INSB_IJNSC_ILi8EEESI_EEENSB_IJSI_SE_EEEEEEEvEENS13_INSA_18SM100_TMA_2SM_LOADENS15_INS16_ILi2ELi4ELi3EEES19_NSU_INSB_IJNSC_ILi32EEES1A_EEENSB_IJSE_S1I_EEEEEEEvEEEENS_8epilogue10collective18CollectiveEpilogueINS1P_23Sm100TmaWarpSpecializedILi3ELi2ELi16ELb1ELb0EEEJNSB_IJSI_SI_SJ_EEENSB_IJNSU_ISI_SE_EENSU_INSB_IJNSC_ILi16EEESD_EEES1K_EEEEESL_NSB_IJNSB_IJllllEEESE_SW_EEESL_S21_NS1P_6fusion15FusionCallbacksIS1T_NS22_17LinearCombinationISL_fSL_fLNS_15FloatRoundStyleE2EEES1U_S1Z_JEEENSA_5SM1004TMEM4LOAD26SM100_TMEM_LOAD_32dp32b16xENSA_20SM90_TMA_LOAD_IM2COLENS15_INS16_ILi1ELi4ELi3EEES19_NSU_INSB_IJS1A_S1W_EEENSB_IJS1W_SE_EEEEEEENSA_39AutoVectorizingCopyWithAssumedAlignmentILi128EEENSA_21SM90_TMA_STORE_IM2COLES2H_S2J_S2J_EEEvvEEEEvNT_6ParamsE:
[----:B------:R-:W1:Y:S01]  /*0000*/  LDC R1, c[0x0][0x37c] ;  /* 0x0000df00ff017b82 */ /* 0x000e620000000800 */
[----:B------:R-:W2:Y:S01]  /*0010*/  S2R R53, SR_TID.X ;  /* 0x0000000000357919 */ /* 0x000ea20000002100 */
[----:B------:R-:W3:Y:S06]  /*0020*/  LDCU.64 UR8, c[0x0][0x990] ;  /* 0x00013200ff0877ac */ /* 0x000eec0008000a00 */
[----:B------:R-:W4:Y:S01]  /*0030*/  S2UR UR4, SR_CgaCtaId ;  /* 0x00000000000479c3 */ /* 0x000f220000008800 */
[----:B-1----:R-:W-:Y:S01]  /*0040*/  VIADD R1, R1, 0xfffffff8 ;  /* 0xfffffff801017836 */ /* 0x002fe20000000000 */
[----:B------:R-:W-:-:S02]  /*0050*/  PRMT R45, RZ, 0x7610, R45 ;  /* 0x00007610ff2d7816 */ /* 0x000fc4000000002d */
[----:B------:R-:W-:Y:S02]  /*0060*/  ELECT P1, URZ, PT ;  /* 0x0000000000ff782f */ /* 0x000fe40003820000 */
[----:B------:R-:W-:Y:S01]  /*0070*/  R2UR UR43, R1 ;  /* 0x00000000012b72ca */ /* 0x000fe200000e0000 */
[----:B---3--:R-:W-:-:S04]  /*0080*/  UISETP.NE.U32.AND UP0, UPT, UR8, URZ, UPT ;  /* 0x000000ff0800728c */ /* 0x008fc8000bf05070 */
[----:B------:R-:W-:Y:S02]  /*0090*/  UISETP.NE.AND.EX UP0, UPT, UR9, URZ, UPT, UP0 ;  /* 0x000000ff0900728c */ /* 0x000fe4000bf05300 */
[----:B----4-:R-:W-:Y:S02]  /*00a0*/  ULOP3.LUT UR38, UR4, 0x1, URZ, 0xc0, !UPT ;  /* 0x0000000104267892 */ /* 0x010fe4000f8ec0ff */
[----:B------:R-:W-:Y:S01]  /*00b0*/  ULOP3.LUT UR37, UR4, 0x1, URZ, 0x3c, !UPT ;  /* 0x0000000104257892 */ /* 0x000fe2000f8e3cff */
[----:B--2---:R-:W-:-:S05]  /*00c0*/  SHF.R.U32.HI R46, RZ, 0x5, R53 ;  /* 0x00000005ff2e7819 */ /* 0x004fca0000011635 */
[----:B------:R-:W1:Y:S02]  /*00d0*/  SHFL.IDX PT, R0, R46, RZ, 0x1f ;  /* 0x00001fff2e007589 */ /* 0x000e6400000e0000 */
[----:B-1----:R-:W-:Y:S01]  /*00e0*/  R2UR UR18, R0 ;  /* 0x00000000001272ca */ /* 0x002fe200000e0000 */
[----:B------:R-:W-:-:S14]  /*00f0*/  BRA.U UP0, `(.L_x_0) ;  /* 0x0000000100307547 */ /* 0x000fdc000b800000 */
[----:B------:R-:W1:Y:S02]  /*0100*/  LDCU.64 UR4, c[0x0][0x988] ;  /* 0x00013100ff0477ac */ /* 0x000e640008000a00 */
[----:B-1----:R-:W-:-:S04]  /*0110*/  UISETP.NE.U32.AND UP0, UPT, UR4, URZ, UPT ;  /* 0x000000ff0400728c */ /* 0x002fc8000bf05070 */
[----:B------:R-:W-:-:S09]  /*0120*/  UISETP.NE.AND.EX UP0, UPT, UR5, URZ, UPT, UP0 ;  /* 0x000000ff0500728c */ /* 0x000fd2000bf05300 */
[----:B------:R-:W-:Y:S05]  /*0130*/  BRA.U !UP0, `(.L_x_1) ;  /* 0x0000000108147547 */ /* 0x000fea000b800000 */
[----:B------:R-:W1:Y:S01]  /*0140*/  LDC.64 R26, c[0x0][0x988] ;  /* 0x00026200ff1a7b82 */ /* 0x000e620000000a00 */
[----:B------:R-:W1:Y:S02]  /*0150*/  LDCU.64 UR4, c[0x0][0x358] ;  /* 0x00006b00ff0477ac */ /* 0x000e640008000a00 */
[----:B-1----:R1:W5:Y:S01]  /*0160*/  LDG.E R26, desc[UR4][R26.64] ;  /* 0x000000041a1a7981 */ /* 0x002362000c1e1900 */
[----:B------:R-:W-:Y:S01]  /*0170*/  HFMA2 R45, -RZ, RZ, 0, 5.9604644775390625e-08 ;  /* 0x00000001ff2d7431 */ /* 0x000fe200000001ff */
[----:B------:R-:W-:Y:S05]  /*0180*/  BRA `(.L_x_0) ;  /* 0x00000000000c7947 */ /* 0x000fea0003800000 */
.L_x_1:
[----:B------:R-:W1:Y:S01]  /*0190*/  LDCU UR4, c[0x0][0x980] ;  /* 0x00013000ff0477ac */ /* 0x000e620008000800 */
[----:B------:R-:W-:Y:S01]  /*01a0*/  HFMA2 R45, -RZ, RZ, 0, 5.9604644775390625e-08 ;  /* 0x00000001ff2d7431 */ /* 0x000fe200000001ff */
[----:B-1----:R-:W-:-:S07]  /*01b0*/  MOV R26, UR4 ;  /* 0x00000004001a7c02 */ /* 0x002fce0008000f00 */
.L_x_0:
[----:B------:R-:W2:Y:S02]  /*01c0*/  LDCU.64 UR4, c[0x0][0x9b0] ;  /* 0x00013600ff0477ac */ /* 0x000ea40008000a00 */
[----:B--2---:R-:W-:-:S04]  /*01d0*/  UISETP.NE.U32.AND UP0, UPT, UR4, URZ, UPT ;  /* 0x000000ff0400728c */ /* 0x004fc8000bf05070 */
[----:B------:R-:W-:-:S09]  /*01e0*/  UISETP.NE.AND.EX UP0, UPT, UR5, URZ, UPT, UP0 ;  /* 0x000000ff0500728c */ /* 0x000fd2000bf05300 */
[----:B------:R-:W-:Y:S05]  /*01f0*/  BRA.U UP0, `(.L_x_2) ;  /* 0x0000000100287547 */ /* 0x000fea000b800000 */
[----:B------:R-:W2:Y:S02]  /*0200*/  LDCU.64 UR4, c[0x0][0x9a8] ;  /* 0x00013500ff0477ac */ /* 0x000ea40008000a00 */
[----:B--2---:R-:W-:-:S04]  /*0210*/  UISETP.NE.U32.AND UP0, UPT, UR4, URZ, UPT ;  /* 0x000000ff0400728c */ /* 0x004fc8000bf05070 */
[----:B------:R-:W-:-:S09]  /*0220*/  UISETP.NE.AND.EX UP0, UPT, UR5, URZ, UPT, UP0 ;  /* 0x000000ff0500728c */ /* 0x000fd2000bf05300 */
[----:B------:R-:W-:Y:S05]  /*0230*/  BRA.U !UP0, `(.L_x_3) ;  /* 0x0000000108107547 */ /* 0x000fea000b800000 */
[----:B------:R-:W2:Y:S01]  /*0240*/  LDC.64 R24, c[0x0][0x9a8] ;  /* 0x00026a00ff187b82 */ /* 0x000ea20000000a00 */
[----:B------:R-:W2:Y:S02]  /*0250*/  LDCU.64 UR4, c[0x0][0x358] ;  /* 0x00006b00ff0477ac */ /* 0x000ea40008000a00 */
[----:B--2---:R2:W5:Y:S01]  /*0260*/  LDG.E R24, desc[UR4][R24.64] ;  /* 0x0000000418187981 */ /* 0x004562000c1e1900 */
[----:B------:R-:W-:Y:S05]  /*0270*/  BRA `(.L_x_2) ;  /* 0x0000000000087947 */ /* 0x000fea0003800000 */
.L_x_3:
[----:B------:R-:W2:Y:S02]  /*0280*/  LDCU UR4, c[0x0][0x9a0] ;  /* 0x00013400ff0477ac */ /* 0x000ea40008000800 */
[----:B--2---:R-:W-:Y:S02]  /*0290*/  MOV R24, UR4 ;  /* 0x0000000400187c02 */ /* 0x004fe40008000f00 */
.L_x_2:
[----:B------:R-:W-:Y:S01]  /*02a0*/  IMAD.U32 R0, RZ, RZ, UR18 ;  /* 0x00000012ff007e24 */ /* 0x000fe2000f8e00ff */
[----:B------:R-:W-:Y:S04]  /*02b0*/  BSSY.RECONVERGENT B0, `(.L_x_4) ;  /* 0x000000c000007945 */ /* 0x000fe80003800200 */
[C---:B------:R-:W-:Y:S02]  /*02c0*/  ISETP.NE.OR P2, PT, R0.reuse, 0x1, !P1 ;  /* 0x000000010000780c */ /* 0x040fe40004f45670 */
[----:B------:R-:W-:-:S11]  /*02d0*/  ISETP.NE.OR P0, PT, R0, 0x3, !P1 ;  /* 0x000000030000780c */ /* 0x000fd60004f05670 */
[----:B------:R-:W-:Y:S05]  /*02e0*/  @P2 BRA `(.L_x_5) ;  /* 0x0000000000202947 */ /* 0x000fea0003800000 */
[----:B------:R-:W3:Y:S02]  /*02f0*/  LDCU.64 UR4, c[0x0][0x348] ;  /* 0x00006900ff0477ac */ /* 0x000ee40008000a00 */
[----:B---3--:R-:W-:Y:S02]  /*0300*/  UIADD3 UR6, UP1, UPT, UR4, 0x80, URZ ;  /* 0x0000008004067890 */ /* 0x008fe4000ff3e0ff */
[----:B------:R-:W-:Y:S02]  /*0310*/  UIADD3 UR4, UP0, UPT, UR4, 0x200, URZ ;  /* 0x0000020004047890 */ /* 0x000fe4000ff1e0ff */
[----:B------:R-:W-:Y:S02]  /*0320*/  UIADD3.X UR7, UPT, UPT, URZ, UR5, URZ, UP1, !UPT ;  /* 0x00000005ff077290 */ /* 0x000fe40008ffe4ff */
[----:B------:R-:W-:-:S07]  /*0330*/  UIADD3.X UR5, UPT, UPT, URZ, UR5, URZ, UP0, !UPT ;  /* 0x00000005ff057290 */ /* 0x000fce00087fe4ff */
[----:B------:R3:W-:Y:S02]  /*0340*/  UTMACCTL.PF [UR6] ;  /* 0x00000000060079b9 */ /* 0x0007e40008040000 */
[----:B------:R3:W-:Y:S02]  /*0350*/  UTMACCTL.PF [UR4] ;  /* 0x00000000040079b9 */ /* 0x0007e40008040000 */
[----:B---3--:R-:W-:Y:S01]  /*0360*/  NOP ;  /* 0x0000000000007918 */ /* 0x008fe20000000000 */
.L_x_5:
[----:B------:R-:W-:Y:S05]  /*0370*/  BSYNC.RECONVERGENT B0 ;  /* 0x0000000000007941 */ /* 0x000fea0003800200 */
.L_x_4:
[----:B------:R-:W-:Y:S04]  /*0380*/  BSSY.RECONVERGENT B0, `(.L_x_6) ;  /* 0x000000a000007945 */ /* 0x000fe80003800200 */
        /* <DEDUP_REMOVED lines=9> */
.L_x_7:
[----:B------:R-:W-:Y:S05]  /*0420*/  BSYNC.RECONVERGENT B0 ;  /* 0x0000000000007941 */ /* 0x000fea0003800200 */
.L_x_6:
[----:B------:R-:W3:Y:S01]  /*0430*/  LDCU.64 UR4, c[0x0][0x988] ;  /* 0x00013100ff0477ac */ /* 0x000ee20008000a00 */
[----:B------:R-:W-:Y:S02]  /*0440*/  UISETP.EQ.U32.AND UP2, UPT, UR8, URZ, UPT ;  /* 0x000000ff0800728c */ /* 0x000fe4000bf42070 */
[----:B------:R-:W-:Y:S02]  /*0450*/  UPLOP3.LUT UP3, UPT, UPT, UPT, UPT, 0x80, 0x8 ;  /* 0x000000000008789c */ /* 0x000fe40003f6f070 */
[----:B---3--:R-:W-:-:S04]  /*0460*/  UISETP.NE.U32.AND UP0, UPT, UR4, URZ, UPT ;  /* 0x000000ff0400728c */ /* 0x008fc8000bf05070 */
[----:B------:R-:W-:-:S04]  /*0470*/  UISETP.NE.AND.EX UP1, UPT, UR5, URZ, UPT, UP0 ;  /* 0x000000ff0500728c */ /* 0x000fc8000bf25300 */
[----:B------:R-:W-:-:S04]  /*0480*/  UISETP.EQ.OR.EX UP4, UPT, UR9, URZ, !UP1, UP2 ;  /* 0x000000ff0900728c */ /* 0x000fc8000cf82720 */
[----:B------:R-:W-:-:S06]  /*0490*/  UP2UR UR4, UPR, URZ, 0x10 ;  /* 0x00000010ff047883 */ /* 0x000fcc0008000000 */
[----:B------:R-:W-:Y:S01]  /*04a0*/  MOV R49, UR4 ;  /* 0x0000000400317c02 */ /* 0x000fe20008000f00 */
[----:B------:R-:W-:Y:S06]  /*04b0*/  BRA.U !UP4, `(.L_x_8) ;  /* 0x000000010c207547 */ /* 0x000fec000b800000 */
[----:B------:R-:W-:Y:S01]  /*04c0*/  UISETP.NE.U32.AND UP2, UPT, UR8, URZ, UPT ;  /* 0x000000ff0800728c */ /* 0x000fe2000bf45070 */
[----:B-----5:R-:W-:Y:S01]  /*04d0*/  FSETP.NEU.AND P0, PT, R26, RZ, PT ;  /* 0x000000ff1a00720b */ /* 0x020fe20003f0d000 */
[----:B------:R-:W-:Y:S02]  /*04e0*/  USEL UR4, URZ, 0xffffffff, UP1 ;  /* 0xffffffffff047887 */ /* 0x000fe40008800000 */
[----:B------:R-:W-:-:S10]  /*04f0*/  UISETP.NE.AND.EX UP2, UPT, UR9, URZ, UPT, UP2 ;  /* 0x000000ff0900728c */ /* 0x000fd4000bf45320 */
[----:B------:R-:W-:Y:S01]  /*0500*/  VOTEU.ANY UP0, P0 ;  /* 0x0000000000ff7886 */ /* 0x000fe20000000100 */
[----:B------:R-:W-:-:S04]  /*0510*/  @!UP2 USEL UR4, URZ, 0xffffffff, UP0 ;  /* 0xffffffffff04a887 */ /* 0x000fc80008000000 */
[----:B------:R-:W-:-:S04]  /*0520*/  ULOP3.LUT UR4, UR4, 0x1, URZ, 0xc0, !UPT ;  /* 0x0000000104047892 */ /* 0x000fc8000f8ec0ff */
[----:B------:R-:W-:-:S11]  /*0530*/  UISETP.NE.U32.AND UP3, UPT, UR4, 0x1, UPT ;  /* 0x000000010400788c */ /* 0x000fd6000bf65070 */
.L_x_8:
[----:B------:R-:W3:Y:S01]  /*0540*/  SHFL.IDX PT, R0, R46, RZ, 0x1f ;  /* 0x00001fff2e007589 */ /* 0x000ee200000e0000 */
[----:B------:R-:W-:Y:S02]  /*0550*/  UISETP.NE.AND UP5, UPT, UR18, 0x2, UPT ;  /* 0x000000021200788c */ /* 0x000fe4000bfa5270 */
[----:B------:R-:W-:Y:S02]  /*0560*/  UISETP.NE.AND UP0, UPT, UR18, 0x2, UPT ;  /* 0x000000021200788c */ /* 0x000fe4000bf05270 */
[----:B------:R-:W-:Y:S02]  /*0570*/  UISETP.NE.OR UP2, UPT, UR38, URZ, UP5 ;  /* 0x000000ff2600728c */ /* 0x000fe4000af45670 */
[----:B------:R-:W-:-:S04]  /*0580*/  USEL UR55, URZ, 0x1, UP0 ;  /* 0x00000001ff377887 */ /* 0x000fc80008000000 */
[----:B------:R-:W-:Y:S02]  /*0590*/  PLOP3.LUT P3, PT, P1, PT, UP2, 0xae, 0xea ;  /* 0x0000000000ea781c */ /* 0x000fe40000f6f52e */
[----:B---3--:R-:W-:-:S13]  /*05a0*/  ISETP.NE.AND P0, PT, R0, RZ, PT ;  /* 0x000000ff0000720c */ /* 0x008fda0003f05270 */
[----:B------:R-:W-:Y:S05]  /*05b0*/  @P0 BRA `(.L_x_9) ;  /* 0x0000000000bc0947 */ /* 0x000fea0003800000 */
[----:B------:R-:W-:Y:S01]  /*05c0*/  ELECT P0, URZ, PT ;  /* 0x0000000000ff782f */ /* 0x000fe20003800000 */
[----:B------:R-:W-:-:S12]  /*05d0*/  BSSY.RECONVERGENT B0, `(.L_x_9) ;  /* 0x000002d000007945 */ /* 0x000fd80003800200 */
[----:B------:R-:W-:Y:S05]  /*05e0*/  @!P0 BRA `(.L_x_10) ;  /* 0x0000000000ac8947 */ /* 0x000fea0003800000 */
[----:B------:R-:W3:Y:S01]  /*05f0*/  S2UR UR5, SR_CgaCtaId ;  /* 0x00000000000579c3 */ /* 0x000ee20000008800 */
[----:B------:R-:W-:Y:S01]  /*0600*/  UMOV UR4, 0x400 ;  /* 0x0000040000047882 */ /* 0x000fe20000000000 */
[----:B------:R-:W-:Y:S02]  /*0610*/  UMOV UR6, 0x1 ;  /* 0x0000000100067882 */ /* 0x000fe40000000000 */
[----:B------:R-:W-:-:S04]  /*0620*/  UIADD3 UR6, UPT, UPT, -UR6, 0x100000, URZ ;  /* 0x0010000006067890 */ /* 0x000fc8000fffe1ff */
[----:B------:R-:W-:Y:S02]  /*0630*/  USHF.L.U32 UR7, UR6, 0xb, URZ ;  /* 0x0000000b06077899 */ /* 0x000fe400080006ff */
[----:B------:R-:W-:Y:S02]  /*0640*/  USHF.L.U32 UR6, UR6, 0x1, URZ ;  /* 0x0000000106067899 */ /* 0x000fe400080006ff */
[----:B---3--:R-:W-:Y:S01]  /*0650*/  ULEA UR4, UR5, UR4, 0x18 ;  /* 0x0000000405047291 */ /* 0x008fe2000f8ec0ff */
[----:B------:R-:W3:Y:S11]  /*0660*/  FENCE.VIEW.ASYNC.S ;  /* 0x00000000000073c6 */ /* 0x000ef60000000000 */
[----:B---3--:R3:W4:Y:S01]  /*0670*/  SYNCS.EXCH.64 URZ, [UR4], UR6 ;  /* 0x0000000604ff75b2 */ /* 0x0087220008000100 */
[----:B------:R3:W1:Y:S01]  /*0680*/  SYNCS.EXCH.64 URZ, [UR4+0x88], UR6 ;  /* 0x0000880604ff75b2 */ /* 0x0006620008000100 */
        /* <DEDUP_REMOVED lines=31> */
[----:B------:R3:W1:Y:S02]  /*0880*/  SYNCS.EXCH.64 URZ, [UR4+0x108], UR6 ;  /* 0x0001080604ff75b2 */ /* 0x0006640008000100 */
[----:B---34-:R-:W-:Y:S01]  /*0890*/  NOP ;  /* 0x0000000000007918 */ /* 0x018fe20000000000 */
.L_x_10:
[----:B------:R-:W-:Y:S05]  /*08a0*/  BSYNC.RECONVERGENT B0 ;  /* 0x0000000000007941 */ /* 0x000fea0003800200 */
.L_x_9:
[----:B------:R-:W3:Y:S01]  /*08b0*/  SHFL.IDX PT, R0, R46, RZ, 0x1f ;  /* 0x00001fff2e007589 */ /* 0x000ee200000e0000 */
[----:B------:R-:W-:Y:S01]  /*08c0*/  NOP ;  /* 0x0000000000007918 */ /* 0x000fe20000000000 */
[----:B---3--:R-:W-:-:S13]  /*08d0*/  ISETP.NE.AND P0, PT, R0, 0x1, PT ;  /* 0x000000010000780c */ /* 0x008fda0003f05270 */
[----:B------:R-:W-:Y:S05]  /*08e0*/  @P0 BRA `(.L_x_11) ;  /* 0x0000000000500947 */ /* 0x000fea0003800000 */
[----:B------:R-:W3:Y:S01]  /*08f0*/  S2UR UR5, SR_CgaCtaId ;  /* 0x00000000000579c3 */ /* 0x000ee20000008800 */
[----:B------:R-:W-:Y:S01]  /*0900*/  UMOV UR4, 0x400 ;  /* 0x0000040000047882 */ /* 0x000fe20000000000 */
[----:B------:R-:W-:Y:S01]  /*0910*/  UMOV UR8, 0x20 ;  /* 0x0000002000087882 */ /* 0x000fe20000000000 */
[----:B------:R-:W-:Y:S01]  /*0920*/  UMOV UR6, 0x80 ;  /* 0x0000008000067882 */ /* 0x000fe20000000000 */
[----:B------:R-:W-:-:S04]  /*0930*/  UIADD3 UR8, UPT, UPT, -UR8, 0x100000, URZ ;  /* 0x0010000008087890 */ /* 0x000fc8000fffe1ff */
[----:B------:R-:W-:Y:S02]  /*0940*/  USHF.L.U32 UR9, UR8, 0xb, URZ ;  /* 0x0000000b08097899 */ /* 0x000fe400080006ff */
[----:B------:R-:W-:Y:S02]  /*0950*/  USHF.L.U32 UR8, UR8, 0x1, URZ ;  /* 0x0000000108087899 */ /* 0x000fe400080006ff */
[----:B------:R-:W-:-:S04]  /*0960*/  UIADD3 UR6, UPT, UPT, -UR6, 0x100000, URZ ;  /* 0x0010000006067890 */ /* 0x000fc8000fffe1ff */
[----:B------:R-:W-:Y:S02]  /*0970*/  USHF.L.U32 UR7, UR6, 0xb, URZ ;  /* 0x0000000b06077899 */ /* 0x000fe400080006ff */
[----:B------:R-:W-:Y:S01]  /*0980*/  USHF.L.U32 UR6, UR6, 0x1, URZ ;  /* 0x0000000106067899 */ /* 0x000fe200080006ff */
[----:B------:R-:W-:Y:S01]  /*0990*/  ELECT P0, URZ, PT ;  /* 0x0000000000ff782f */ /* 0x000fe20003800000 */
[----:B---3--:R-:W-:Y:S01]  /*09a0*/  ULEA UR4, UR5, UR4, 0x18 ;  /* 0x0000000405047291 */ /* 0x008fe2000f8ec0ff */
[----:B------:R-:W3:Y:S11]  /*09b0*/  FENCE.VIEW.ASYNC.S ;  /* 0x00000000000073c6 */ /* 0x000ef60000000000 */
[----:B---3--:R3:W4:Y:S01]  /*09c0*/  SYNCS.EXCH.64 URZ, [UR4+0x110], UR8 ;  /* 0x0001100804ff75b2 */ /* 0x0087220008000100 */
[----:B------:R3:W1:Y:S01]  /*09d0*/  SYNCS.EXCH.64 URZ, [UR4+0x128], UR6 ;  /* 0x0001280604ff75b2 */ /* 0x0006620008000100 */
[----:B------:R3:W1:Y:S01]  /*09e0*/  SYNCS.EXCH.64 URZ, [UR4+0x118], UR8 ;  /* 0x0001180804ff75b2 */ /* 0x0006620008000100 */
[----:B------:R3:W1:Y:S01]  /*09f0*/  SYNCS.EXCH.64 URZ, [UR4+0x130], UR6 ;  /* 0x0001300604ff75b2 */ /* 0x0006620008000100 */
[----:B------:R3:W1:Y:S01]  /*0a00*/  SYNCS.EXCH.64 URZ, [UR4+0x120], UR8 ;  /* 0x0001200804ff75b2 */ /* 0x0006620008000100 */
[----:B------:R3:W1:Y:S01]  /*0a10*/  SYNCS.EXCH.64 URZ, [UR4+0x138], UR6 ;  /* 0x0001380604ff75b2 */ /* 0x0006620008000100 */
[----:B------:R-:W-:Y:S01]  /*0a20*/  NOP ;  /* 0x0000000000007918 */ /* 0x000fe20000000000 */
.L_x_11:
[----:B------:R-:W2:Y:S01]  /*0a30*/  SHFL.IDX PT, R0, R46, RZ, 0x1f ;  /* 0x00001fff2e007589 */ /* 0x000ea200000e0000 */
[----:B------:R-:W-:Y:S01]  /*0a40*/  NOP ;  /* 0x0000000000007918 */ /* 0x000fe20000000000 */
[----:B--2---:R-:W-:-:S13]  /*0a50*/  ISETP.NE.AND P0, PT, R0, 0x3, PT ;  /* 0x000000030000780c */ /* 0x004fda0003f05270 */
[----:B------:R-:W-:Y:S05]  /*0a60*/  @P0 BRA `(.L_x_12) ;  /* 0x0000000000300947 */ /* 0x000fea0003800000 */
[----:B------:R-:W2:Y:S01]  /*0a70*/  S2UR UR5, SR_CgaCtaId ;  /* 0x00000000000579c3 */ /* 0x000ea20000008800 */
[----:B---3--:R-:W-:Y:S01]  /*0a80*/  UMOV UR4, 0x400 ;  /* 0x0000040000047882 */ /* 0x008fe20000000000 */
[----:B------:R-:W-:Y:S01]  /*0a90*/  UMOV UR6, 0x20 ;  /* 0x0000002000067882 */ /* 0x000fe20000000000 */
[----:B------:R-:W-:Y:S01]  /*0aa0*/  ELECT P0, URZ, PT ;  /* 0x0000000000ff782f */ /* 0x000fe20003800000 */
[----:B------:R-:W-:-:S04]  /*0ab0*/  UIADD3 UR6, UPT, UPT, -UR6, 0x100000, URZ ;  /* 0x0010000006067890 */ /* 0x000fc8000fffe1ff */
[----:B------:R-:W-:Y:S02]  /*0ac0*/  USHF.L.U32 UR7, UR6, 0xb, URZ ;  /* 0x0000000b06077899 */ /* 0x000fe400080006ff */
[----:B------:R-:W-:Y:S02]  /*0ad0*/  USHF.L.U32 UR6, UR6, 0x1, URZ ;  /* 0x0000000106067899 */ /* 0x000fe400080006ff */
[----:B--2---:R-:W-:Y:S01]  /*0ae0*/  ULEA UR4, UR5, UR4, 0x18 ;  /* 0x0000000405047291 */ /* 0x004fe2000f8ec0ff */
[----:B------:R-:W2:Y:S11]  /*0af0*/  FENCE.VIEW.ASYNC.S ;  /* 0x00000000000073c6 */ /* 0x000eb60000000000 */
[----:B--2---:R2:W3:Y:S01]  /*0b00*/  SYNCS.EXCH.64 URZ, [UR4+0x140], UR6 ;  /* 0x0001400604ff75b2 */ /* 0x0044e20008000100 */
[----:B------:R2:W1:Y:S01]  /*0b10*/  SYNCS.EXCH.64 URZ, [UR4+0x148], UR6 ;  /* 0x0001480604ff75b2 */ /* 0x0004620008000100 */
[----:B------:R-:W-:Y:S01]  /*0b20*/  NOP ;  /* 0x0000000000007918 */ /* 0x000fe20000000000 */
.L_x_12:
[----:B------:R-:W4:Y:S01]  /*0b30*/  SHFL.IDX PT, R0, R46, RZ, 0x1f ;  /* 0x00001fff2e007589 */ /* 0x000f2200000e0000 */
[----:B------:R-:W-:Y:S01]  /*0b40*/  NOP ;  /* 0x0000000000007918 */ /* 0x000fe20000000000 */
[----:B----4-:R-:W-:-:S13]  /*0b50*/  ISETP.NE.AND P0, PT, R0, 0x4, PT ;  /* 0x000000040000780c */ /* 0x010fda0003f05270 */
[----:B------:R-:W-:Y:S05]  /*0b60*/  @P0 BRA `(.L_x_13) ;  /* 0x0000000000440947 */ /* 0x000fea0003800000 */
[----:B------:R-:W4:Y:S01]  /*0b70*/  S2UR UR5, SR_CgaCtaId ;  /* 0x00000000000579c3 */ /* 0x000f220000008800 */
[----:B--23--:R-:W-:Y:S01]  /*0b80*/  UMOV UR4, 0x1e0 ;  /* 0x000001e000047882 */ /* 0x00cfe20000000000 */
[----:B------:R-:W-:Y:S01]  /*0b90*/  UMOV UR6, 0x400 ;  /* 0x0000040000067882 */ /* 0x000fe20000000000 */
[----:B------:R-:W-:Y:S01]  /*0ba0*/  USEL UR4, UR4, 0x1a0, UP3 ;  /* 0x000001a004047887 */ /* 0x000fe20009800000 */
[----:B------:R-:W-:Y:S01]  /*0bb0*/  UMOV UR8, 0x1 ;  /* 0x0000000100087882 */ /* 0x000fe20000000000 */
[----:B------:R-:W-:Y:S01]  /*0bc0*/  ELECT P0, URZ, PT ;  /* 0x0000000000ff782f */ /* 0x000fe20003800000 */
[----:B------:R-:W-:-:S04]  /*0bd0*/  UIADD3 UR8, UPT, UPT, -UR8, 0x100000, URZ ;  /* 0x0010000008087890 */ /* 0x000fc8000fffe1ff */
[----:B------:R-:W-:Y:S02]  /*0be0*/  USHF.L.U32 UR9, UR8, 0xb, URZ ;  /* 0x0000000b08097899 */ /* 0x000fe400080006ff */
[----:B------:R-:W-:Y:S02]  /*0bf0*/  USHF.L.U32 UR8, UR8, 0x1, URZ ;  /* 0x0000000108087899 */ /* 0x000fe400080006ff */
[----:B----4-:R-:W-:Y:S02]  /*0c00*/  ULEA UR6, UR5, UR6, 0x18 ;  /* 0x0000000605067291 */ /* 0x010fe4000f8ec0ff */
[----:B------:R-:W-:-:S04]  /*0c10*/  UIADD3 UR4, UPT, UPT, -UR4, 0x100000, URZ ;  /* 0x0010000004047890 */ /* 0x000fc8000fffe1ff */
[----:B------:R-:W-:Y:S02]  /*0c20*/  USHF.L.U32 UR5, UR4, 0xb, URZ ;  /* 0x0000000b04057899 */ /* 0x000fe400080006ff */
[----:B------:R-:W-:Y:S01]  /*0c30*/  USHF.L.U32 UR4, UR4, 0x1, URZ ;  /* 0x0000000104047899 */ /* 0x000fe200080006ff */
[----:B------:R-:W2:Y:S03]  /*0c40*/  FENCE.VIEW.ASYNC.S ;  /* 0x00000000000073c6 */ /* 0x000ea60000000000 */
[----:B--2---:R4:W2:Y:S08]  /*0c50*/  SYNCS.EXCH.64 URZ, [UR6+0x150], UR8 ;  /* 0x0001500806ff75b2 */ /* 0x0048b00008000100 */
[----:B------:R4:W3:Y:S02]  /*0c60*/  SYNCS.EXCH.64 URZ, [UR6+0x158], UR4 ;  /* 0x0001580406ff75b2 */ /* 0x0008e40008000100 */
[----:B----4-:R-:W-:Y:S01]  /*0c70*/  NOP ;  /* 0x0000000000007918 */ /* 0x010fe20000000000 */
.L_x_13:
[----:B------:R-:W4:Y:S01]  /*0c80*/  SHFL.IDX PT, R0, R46, RZ, 0x1f ;  /* 0x00001fff2e007589 */ /* 0x000f2200000e0000 */
[----:B------:R-:W-:Y:S01]  /*0c90*/  ISETP.NE.OR P1, PT, RZ, UR18, !P1 ;  /* 0x00000012ff007c0c */ /* 0x000fe2000cf25670 */
[----:B------:R-:W-:Y:S01]  /*0ca0*/  NOP ;  /* 0x0000000000007918 */ /* 0x000fe20000000000 */
[----:B----4-:R-:W-:-:S13]  /*0cb0*/  ISETP.NE.AND P0, PT, R0, 0x5, PT ;  /* 0x000000050000780c */ /* 0x010fda0003f05270 */
[----:B------:R-:W-:Y:S05]  /*0cc0*/  @P0 BRA `(.L_x_14) ;  /* 0x0000000000480947 */ /* 0x000fea0003800000 */
[----:B------:R-:W4:Y:S01]  /*0cd0*/  S2UR UR5, SR_CgaCtaId ;  /* 0x00000000000579c3 */ /* 0x000f220000008800 */
[----:B--23--:R-:W-:Y:S01]  /*0ce0*/  UMOV UR4, 0x400 ;  /* 0x0000040000047882 */ /* 0x00cfe20000000000 */
        /* <DEDUP_REMOVED lines=9> */
[----:B----4-:R-:W-:Y:S01]  /*0d80*/  ULEA UR4, UR5, UR4, 0x18 ;  /* 0x0000000405047291 */ /* 0x010fe2000f8ec0ff */
[----:B------:R-:W2:Y:S11]  /*0d90*/  FENCE.VIEW.ASYNC.S ;  /* 0x00000000000073c6 */ /* 0x000eb60000000000 */
[----:B--2---:R4:W2:Y:S01]  /*0da0*/  SYNCS.EXCH.64 URZ, [UR4+0x160], UR6 ;  /* 0x0001600604ff75b2 */ /* 0x0048a20008000100 */
[----:B------:R4:W3:Y:S01]  /*0db0*/  SYNCS.EXCH.64 URZ, [UR4+0x170], UR8 ;  /* 0x0001700804ff75b2 */ /* 0x0008e20008000100 */
[----:B------:R4:W1:Y:S01]  /*0dc0*/  SYNCS.EXCH.64 URZ, [UR4+0x168], UR6 ;  /* 0x0001680604ff75b2 */ /* 0x0008620008000100 */
[----:B------:R4:W1:Y:S02]  /*0dd0*/  SYNCS.EXCH.64 URZ, [UR4+0x178], UR8 ;  /* 0x0001780804ff75b2 */ /* 0x0008640008000100 */
[----:B----4-:R-:W-:Y:S01]  /*0de0*/  NOP ;  /* 0x0000000000007918 */ /* 0x010fe20000000000 */
.L_x_14:
[----:B--23--:R-:W2:Y:S01]  /*0df0*/  S2UR UR7, SR_CgaCtaId ;  /* 0x00000000000779c3 */ /* 0x00cea20000008800 */
[----:B------:R-:W-:Y:S01]  /*0e00*/  VOTEU.ALL UP0, P1 ;  /* 0x0000000000ff7886 */ /* 0x000fe20000800000 */
[----:B------:R-:W-:Y:S01]  /*0e10*/  UMOV UR4, 0x20 ;  /* 0x0000002000047882 */ /* 0x000fe20000000000 */
[----:B------:R-:W-:Y:S01]  /*0e20*/  NOP ;  /* 0x0000000000007918 */ /* 0x000fe20000000000 */
[----:B------:R-:W-:Y:S01]  /*0e30*/  LOP3.LUT R3, R53, 0x1f, RZ, 0xc0, !PT ;  /* 0x0000001f35037812 */ /* 0x000fe200078ec0ff */
[----:B------:R-:W-:Y:S01]  /*0e40*/  UISETP.NE.AND UP4, UPT, UR18, URZ, UPT ;  /* 0x000000ff1200728c */ /* 0x000fe2000bf85270 */
[----:B------:R-:W-:Y:S01]  /*0e50*/  @!UP0 UMOV UR6, 0x400 ;  /* 0x0000040000068882 */ /* 0x000fe20000000000 */
[----:B------:R-:W-:-:S04]  /*0e60*/  @!UP0 UIADD3 UR4, UPT, UPT, -UR4, 0x100000, URZ ;  /* 0x0010000004048890 */ /* 0x000fc8000fffe1ff */
[----:B------:R-:W-:Y:S02]  /*0e70*/  @!UP0 USHF.L.U32 UR5, UR4, 0xb, URZ ;  /* 0x0000000b04058899 */ /* 0x000fe400080006ff */
[----:B------:R-:W-:Y:S02]  /*0e80*/  @!UP0 USHF.L.U32 UR4, UR4, 0x1, URZ ;  /* 0x0000000104048899 */ /* 0x000fe400080006ff */
[----:B--2---:R-:W-:Y:S01]  /*0e90*/  @!UP0 ULEA UR6, UR7, UR6, 0x18 ;  /* 0x0000000607068291 */ /* 0x004fe2000f8ec0ff */
[----:B------:R-:W2:Y:S01]  /*0ea0*/  LDCU UR7, c[0x0][0x36c] ;  /* 0x00006d80ff0777ac */ /* 0x000ea20008000800 */
[----:B------:R-:W-:Y:S01]  /*0eb0*/  VOTEU.ALL UP0, P1 ;  /* 0x0000000000ff7886 */ /* 0x000fe20000800000 */
[----:B------:R-:W3:Y:S09]  /*0ec0*/  FENCE.VIEW.ASYNC.S ;  /* 0x00000000000073c6 */ /* 0x000ef20000000000 */
[----:B---3--:R3:W4:Y:S01]  /*0ed0*/  @!UP0 SYNCS.EXCH.64 URZ, [UR6+0x180], UR4 ;  /* 0x0001800406ff85b2 */ /* 0x0087220008000100 */
[----:B--2---:R-:W-:-:S09]  /*0ee0*/  UISETP.EQ.U32.AND UP6, UPT, UR7, 0x1, UPT ;  /* 0x000000010700788c */ /* 0x004fd2000bfc2070 */
[----:B---3--:R-:W-:Y:S05]  /*0ef0*/  BRA.U !UP6, `(.L_x_15) ;  /* 0x000000010e087547 */ /* 0x008fea000b800000 */
[----:B-1--4-:R-:W-:Y:S01]  /*0f00*/  UCGABAR_ARV ;  /* 0x00000000000079c7 */ /* 0x012fe20008000000 */
[----:B------:R-:W-:Y:S05]  /*0f10*/  BRA `(.L_x_16) ;  /* 0x0000000000047947 */ /* 0x000fea0003800000 */
.L_x_15:
[----:B-1--4-:R-:W-:Y:S01]  /*0f20*/  NOP ;  /* 0x0000000000007918 */ /* 0x012fe20000000000 */
.L_x_16:
[----:B------:R-:W1:Y:S01]  /*0f30*/  S2UR UR22, SR_CTAID.X ;  /* 0x00000000001679c3 */ /* 0x000e620000002500 */
[----:B------:R-:W-:-:S05]  /*0f40*/  CS2R.32 R48, SR_CgaSize ;  /* 0x0000000000307805 */ /* 0x000fca0000008a00 */
[----:B------:R-:W-:-:S05]  /*0f50*/  IMAD R48, R48, -0xa0, RZ ;  /* 0xffffff6030307824 */ /* 0x000fca00078e02ff */
[----:B------:R-:W-:-:S14]  /*0f60*/  R2UR UR5, R48 ;  /* 0x00000000300572ca */ /* 0x000fdc00000e0000 */
[----:B------:R-:W2:Y:S01]  /*0f70*/  LDCU UR5, c[0x0][UR5+0x2b0] ;  /* 0x00005600050577ac */ /* 0x000ea20008000800 */
[----:B------:R-:W-:-:S05]  /*0f80*/  CS2R.32 R48, SR_CgaSize ;  /* 0x0000000000307805 */ /* 0x000fca0000008a00 */
[----:B------:R-:W-:-:S05]  /*0f90*/  IMAD R48, R48, -0xa0, RZ ;  /* 0xffffff6030307824 */ /* 0x000fca00078e02ff */
[----:B------:R-:W-:-:S14]  /*0fa0*/  R2UR UR4, R48 ;  /* 0x00000000300472ca */ /* 0x000fdc00000e0000 */
[----:B------:R-:W3:Y:S01]  /*0fb0*/  LDCU UR4, c[0x0][UR4+0x2b4] ;  /* 0x00005680040477ac */ /* 0x000ee20008000800 */
[----:B------:R-:W4:Y:S01]  /*0fc0*/  S2UR UR19, SR_CTAID.Y ;  /* 0x00000000001379c3 */ /* 0x000f220000002600 */
[----:B------:R-:W-:-:S05]  /*0fd0*/  CS2R.32 R48, SR_CgaSize ;  /* 0x0000000000307805 */ /* 0x000fca0000008a00 */
[----:B------:R-:W-:-:S05]  /*0fe0*/  IMAD R48, R48, -0xa0, RZ ;  /* 0xffffff6030307824 */ /* 0x000fca00078e02ff */
[----:B------:R-:W-:-:S14]  /*0ff0*/  R2UR UR7, R48 ;  /* 0x00000000300772ca */ /* 0x000fdc00000e0000 */
[----:B------:R-:W3:Y:S01]  /*1000*/  LDCU UR7, c[0x0][UR7+0x2a0] ;  /* 0x00005400070777ac */ /* 0x000ee20008000800 */
[----:B------:R-:W-:-:S05]  /*1010*/  CS2R.32 R48, SR_CgaSize ;  /* 0x0000000000307805 */ /* 0x000fca0000008a00 */
[----:B------:R-:W-:-:S05]  /*1020*/  IMAD R48, R48, -0xa0, RZ ;  /* 0xffffff6030307824 */ /* 0x000fca00078e02ff */
[----:B------:R-:W-:-:S14]  /*1030*/  R2UR UR8, R48 ;  /* 0x00000000300872ca */ /* 0x000fdc00000e0000 */
[----:B------:R-:W3:Y:S01]  /*1040*/  LDCU UR8, c[0x0][UR8+0x2a4] ;  /* 0x00005480080877ac */ /* 0x000ee20008000800 */
[----:B------:R-:W3:Y:S01]  /*1050*/  LDCU UR20, c[0x0][0xc24] ;  /* 0x00018480ff1477ac */ /* 0x000ee20008000800 */
[----:B------:R-:W3:Y:S01]  /*1060*/  LDCU UR39, c[0x0][0xc24] ;  /* 0x00018480ff2777ac */ /* 0x000ee20008000800 */
[----:B-1----:R-:W-:Y:S01]  /*1070*/  I2FP.F32.U32 R2, UR22 ;  /* 0x0000001600027c45 */ /* 0x002fe20008201000 */
[----:B------:R-:W1:Y:S04]  /*1080*/  LDCU UR24, c[0x0][0xc30] ;  /* 0x00018600ff1877ac */ /* 0x000e680008000800 */
[----:B--2---:R-:W-:Y:S01]  /*1090*/  FMUL R2, R2, UR5 ;  /* 0x0000000502027c20 */ /* 0x004fe20008400000 */
[----:B----4-:R-:W-:-:S05]  /*10a0*/  I2FP.F32.U32 R0, UR19 ;  /* 0x0000001300007c45 */ /* 0x010fca0008201000 */
[----:B------:R-:W2:Y:S01]  /*10b0*/  F2I.U32.TRUNC.NTZ R2, R2 ;  /* 0x0000000200027305 */ /* 0x000ea2000020f000 */
[----:B---3--:R-:W-:-:S07]  /*10c0*/  FMUL R0, R0, UR4 ;  /* 0x0000000400007c20 */ /* 0x008fce0008400000 */
[----:B------:R-:W3:Y:S01]  /*10d0*/  F2I.U32.TRUNC.NTZ R0, R0 ;  /* 0x0000000000007305 */ /* 0x000ee2000020f000 */
[----:B--2---:R-:W-:Y:S02]  /*10e0*/  R2UR UR4, R2 ;  /* 0x00000000020472ca */ /* 0x004fe400000e0000 */
[----:B------:R-:W-:Y:S02]  /*10f0*/  PRMT R2, RZ, 0x7610, R2 ;  /* 0x00007610ff027816 */ /* 0x000fe40000000002 */
[----:B---3--:R-:W-:Y:S02]  /*1100*/  R2UR UR6, R0 ;  /* 0x00000000000672ca */ /* 0x008fe400000e0000 */
[----:B------:R-:W-:-:S07]  /*1110*/  PRMT R0, RZ, 0x7610, R0 ;  /* 0x00007610ff007816 */ /* 0x000fce0000000000 */
[----:B------:R-:W-:-:S04]  /*1120*/  UIADD3 UR5, UPT, UPT, -UR4, URZ, URZ ;  /* 0x000000ff04057290 */ /* 0x000fc8000fffe1ff */
[----:B------:R-:W-:Y:S02]  /*1130*/  UIMAD UR5, UR7, UR5, UR22 ;  /* 0x00000005070572a4 */ /* 0x000fe4000f8e0216 */
[----:B------:R-:W-:-:S04]  /*1140*/  UIADD3 UR4, UPT, UPT, -UR6, URZ, URZ ;  /* 0x000000ff06047290 */ /* 0x000fc8000fffe1ff */
[----:B------:R-:W-:Y:S01]  /*1150*/  IMAD.U32 R48, RZ, RZ, UR5 ;  /* 0x00000005ff307e24 */ /* 0x000fe2000f8e00ff */
[----:B------:R-:W-:-:S06]  /*1160*/  UIMAD UR4, UR8, UR4, UR19 ;  /* 0x00000004080472a4 */ /* 0x000fcc000f8e0213 */
[----:B------:R-:W-:Y:S01]  /*1170*/  IMAD.U32 R47, RZ, RZ, UR4 ;  /* 0x00000004ff2f7e24 */ /* 0x000fe2000f8e00ff */
[----:B-1----:R-:W-:Y:S06]  /*1180*/  BRA.U UP4, `(.L_x_17) ;  /* 0x0000000104307547 */ /* 0x002fec000b800000 */
[----:B------:R-:W-:Y:S01]  /*1190*/  R2UR UR5, R47 ;  /* 0x000000002f0572ca */ /* 0x000fe200000e0000 */
[----:B------:R-:W-:Y:S01]  /*11a0*/  UMOV UR7, 0x3 ;  /* 0x0000000300077882 */ /* 0x000fe20000000000 */
[----:B------:R-:W-:-:S11]  /*11b0*/  R2UR UR4, R48 ;  /* 0x00000000300472ca */ /* 0x000fd600000e0000 */
[----:B------:R-:W-:-:S04]  /*11c0*/  UISETP.NE.AND UP0, UPT, UR5, URZ, UPT ;  /* 0x000000ff0500728c */ /* 0x000fc8000bf05270 */
[----:B------:R-:W-:Y:S02]  /*11d0*/  UISETP.LT.U32.OR UP0, UPT, UR4, 0x2, !UP0 ;  /* 0x000000020400788c */ /* 0x000fe4000c701470 */
[----:B------:R-:W-:Y:S02]  /*11e0*/  ULOP3.LUT UR4, UR4, 0xfffffffe, URZ, 0xc0, !UPT ;  /* 0xfffffffe04047892 */ /* 0x000fe4000f8ec0ff */
[----:B------:R-:W-:Y:S02]  /*11f0*/  USEL UR6, URZ, 0x1, !UP0 ;  /* 0x00000001ff067887 */ /* 0x000fe4000c000000 */
[----:B------:R-:W-:Y:S02]  /*1200*/  USEL UR5, URZ, 0x2, !UP0 ;  /* 0x00000002ff057887 */ /* 0x000fe4000c000000 */
[----:B------:R-:W-:Y:S02]  /*1210*/  USHF.L.U32 UR4, UR7, UR4, URZ ;  /* 0x0000000407047299 */ /* 0x000fe400080006ff */
[----:B------:R-:W-:-:S04]  /*1220*/  UIADD3 UR5, UPT, UPT, UR6, UR5, URZ ;  /* 0x0000000506057290 */ /* 0x000fc8000fffe0ff */
[----:B------:R-:W-:Y:S02]  /*1230*/  IMAD.U32 R0, RZ, RZ, UR4 ;  /* 0x00000004ff007e24 */ /* 0x000fe4000f8e00ff */
[----:B------:R-:W-:-:S07]  /*1240*/  IMAD.U32 R2, RZ, RZ, UR5 ;  /* 0x00000005ff027e24 */ /* 0x000fce000f8e00ff */
.L_x_17:
[----:B------:R-:W1:Y:S01]  /*1250*/  S2UR UR46, SR_CTAID.Z ;  /* 0x00000000002e79c3 */ /* 0x000e620000002700 */
[----:B------:R-:W-:Y:S01]  /*1260*/  UISETP.GE.AND UP0, UPT, UR20, 0x1, UPT ;  /* 0x000000011400788c */ /* 0x000fe2000bf06270 */
[----:B------:R-:W-:-:S08]  /*1270*/  UMOV UR44, UR22 ;  /* 0x00000016002c7c82 */ /* 0x000fd00008000000 */
[----:B------:R-:W-:Y:S05]  /*1280*/  BRA.U !UP0, `(.L_x_18) ;  /* 0x0000000108d47547 */ /* 0x000fea000b800000 */
[----:B------:R-:W2:Y:S01]  /*1290*/  LDCU.128 UR12, c[0x0][0xc10] ;  /* 0x00018200ff0c77ac */ /* 0x000ea20008000c00 */
[----:B------:R-:W3:Y:S01]  /*12a0*/  LDCU UR21, c[0x0][0xc0c] ;  /* 0x00018180ff1577ac */ /* 0x000ee20008000800 */
[----:B------:R-:W4:Y:S01]  /*12b0*/  LDCU UR6, c[0x0][0x370] ;  /* 0x00006e00ff0677ac */ /* 0x000f220008000800 */
[----:B------:R-:W1:Y:S01]  /*12c0*/  LDCU UR7, c[0x0][0x374] ;  /* 0x00006e80ff0777ac */ /* 0x000e620008000800 */
[----:B------:R-:W1:Y:S01]  /*12d0*/  LDCU UR23, c[0x0][0xc20] ;  /* 0x00018400ff1777ac */ /* 0x000e620008000800 */
[----:B--2---:R-:W-:Y:S02]  /*12e0*/  UIMAD.WIDE.U32 UR4, UR22, UR12, URZ ;  /* 0x0000000c160472a5 */ /* 0x004fe4000f8e00ff */
[----:B---3--:R-:W-:Y:S01]  /*12f0*/  UISETP.NE.AND UP0, UPT, UR21, 0x1, UPT ;  /* 0x000000011500788c */ /* 0x008fe2000bf05270 */
[----:B------:R-:W2:Y:S01]  /*1300*/  LDCU.64 UR8, c[0x0][0xc28] ;  /* 0x00018500ff0877ac */ /* 0x000ea20008000a00 */
[----:B----4-:R-:W-:-:S03]  /*1310*/  UIMAD.WIDE.U32 UR10, UR6, UR12, URZ ;  /* 0x0000000c060a72a5 */ /* 0x010fc6000f8e00ff */
[----:B------:R-:W-:Y:S01]  /*1320*/  UMOV UR4, UR5 ;  /* 0x0000000500047c82 */ /* 0x000fe20008000000 */
[----:B------:R-:W-:Y:S02]  /*1330*/  UISETP.NE.AND UP2, UPT, UR20, 0x1, UPT ;  /* 0x000000011400788c */ /* 0x000fe4000bf45270 */
[----:B------:R-:W-:Y:S01]  /*1340*/  USHF.R.U32.HI UR4, URZ, UR13, UR4 ;  /* 0x0000000dff047299 */ /* 0x000fe20008011604 */
[----:B------:R-:W-:Y:S01]  /*1350*/  UMOV UR10, UR11 ;  /* 0x0000000b000a7c82 */ /* 0x000fe20008000000 */
[----:B------:R-:W-:Y:S02]  /*1360*/  UIMAD.WIDE.U32 UR16, UR19, UR15, URZ ;  /* 0x0000000f131072a5 */ /* 0x000fe4000f8e00ff */
[----:B------:R-:W-:Y:S02]  /*1370*/  USEL UR5, UR22, UR4, !UP0 ;  /* 0x0000000416057287 */ /* 0x000fe4000c000000 */
[----:B------:R-:W-:Y:S02]  /*1380*/  @UP0 USHF.R.U32.HI UR6, URZ, UR13, UR10 ;  /* 0x0000000dff060299 */ /* 0x000fe4000801160a */
[----:B------:R-:W-:-:S02]  /*1390*/  UISETP.NE.AND UP0, UPT, UR14, 0x1, UPT ;  /* 0x000000010e00788c */ /* 0x000fc4000bf05270 */
[----:B-1----:R-:W-:Y:S02]  /*13a0*/  UIMAD.WIDE.U32 UR10, UR7, UR15, URZ ;  /* 0x0000000f070a72a5 */ /* 0x002fe4000f8e00ff */
[----:B--2---:R-:W-:Y:S01]  /*13b0*/  UIMAD.WIDE.U32 UR12, UR6, UR8, URZ ;  /* 0x00000008060c72a5 */ /* 0x004fe2000f8e00ff */
[----:B------:R-:W-:Y:S01]  /*13c0*/  UMOV UR4, UR17 ;  /* 0x0000001100047c82 */ /* 0x000fe20008000000 */
[----:B------:R-:W-:-:S03]  /*13d0*/  UIADD3 UR44, UPT, UPT, -UR5, URZ, URZ ;  /* 0x000000ff052c7290 */ /* 0x000fc6000fffe1ff */
[----:B------:R-:W-:Y:S01]  /*13e0*/  UMOV UR10, UR11 ;  /* 0x0000000b000a7c82 */ /* 0x000fe20008000000 */
[----:B------:R-:W-:Y:S02]  /*13f0*/  USHF.R.U32.HI UR4, URZ, UR23, UR4 ;  /* 0x00000017ff047299 */ /* 0x000fe40008011604 */
[----:B------:R-:W-:Y:S01]  /*1400*/  @UP0 USHF.R.U32.HI UR7, URZ, UR23, UR10 ;  /* 0x00000017ff070299 */ /* 0x000fe2000801160a */
[----:B------:R-:W-:Y:S01]  /*1410*/  UMOV UR12, UR13 ;  /* 0x0000000d000c7c82 */ /* 0x000fe20008000000 */
[----:B------:R-:W-:Y:S02]  /*1420*/  USEL UR4, UR19, UR4, !UP0 ;  /* 0x0000000413047287 */ /* 0x000fe4000c000000 */
[----:B------:R-:W-:Y:S02]  /*1430*/  UIMAD.WIDE.U32 UR10, UR7, UR8, URZ ;  /* 0x00000008070a72a5 */ /* 0x000fe4000f8e00ff */
[----:B------:R-:W-:Y:S02]  /*1440*/  @UP2 USHF.R.U32.HI UR6, URZ, UR9, UR12 ;  /* 0x00000009ff062299 */ /* 0x000fe4000801160c */
[----:B------:R-:W-:-:S02]  /*1450*/  UIMAD.WIDE.U32 UR12, UR4, UR8, URZ ;  /* 0x00000008040c72a5 */ /* 0x000fc4000f8e00ff */
[----:B------:R-:W-:Y:S01]  /*1460*/  UIMAD UR44, UR21, UR44, UR22 ;  /* 0x0000002c152c72a4 */ /* 0x000fe2000f8e0216 */
[----:B------:R-:W-:Y:S02]  /*1470*/  UMOV UR10, UR11 ;  /* 0x0000000b000a7c82 */ /* 0x000fe40008000000 */
[----:B------:R-:W-:Y:S02]  /*1480*/  @UP2 USHF.R.U32.HI UR7, URZ, UR9, UR10 ;  /* 0x00000009ff072299 */ /* 0x000fe4000801160a */
[----:B------:R-:W-:Y:S02]  /*1490*/  UIMAD UR10, UR6, UR20, URZ ;  /* 0x00000014060a72a4 */ /* 0x000fe4000f8e02ff */
[----:B------:R-:W-:-:S04]  /*14a0*/  UIMAD UR7, UR7, UR20, URZ ;  /* 0x00000014070772a4 */ /* 0x000fc8000f8e02ff */
[----:B------:R-:W-:-:S03]  /*14b0*/  UISETP.GE.AND UP0, UPT, UR4, UR7, UPT ;  /* 0x000000070400728c */ /* 0x000fc6000bf06270 */
[----:B------:R-:W-:Y:S01]  /*14c0*/  UMOV UR7, UR13 ;  /* 0x0000000d00077c82 */ /* 0x000fe20008000000 */
[----:B------:R-:W-:Y:S02]  /*14d0*/  UISETP.GE.OR UP0, UPT, UR5, UR10, UP0 ;  /* 0x0000000a0500728c */ /* 0x000fe40008706670 */
[----:B------:R-:W-:Y:S02]  /*14e0*/  UIMAD.WIDE.U32 UR10, UR5, UR8, URZ ;  /* 0x00000008050a72a5 */ /* 0x000fe4000f8e00ff */
[----:B------:R-:W-:Y:S02]  /*14f0*/  USHF.R.U32.HI UR7, URZ, UR9, UR7 ;  /* 0x00000009ff077299 */ /* 0x000fe40008011607 */
[----:B------:R-:W-:Y:S02]  /*1500*/  UIADD3 UR10, UPT, UPT, -UR4, URZ, URZ ;  /* 0x000000ff040a7290 */ /* 0x000fe4000fffe1ff */
[----:B------:R-:W-:Y:S02]  /*1510*/  USEL UR7, UR4, UR7, !UP2 ;  /* 0x0000000704077287 */ /* 0x000fe4000d000000 */
[----:B------:R-:W-:Y:S01]  /*1520*/  UIMAD UR10, UR14, UR10, UR19 ;  /* 0x0000000a0e0a72a4 */ /* 0x000fe2000f8e0213 */
[----:B------:R-:W-:-:S02]  /*1530*/  @!UP0 UMOV UR8, UR11 ;  /* 0x0000000b00088c82 */ /* 0x000fc40008000000 */
[----:B------:R-:W-:Y:S02]  /*1540*/  @!UP0 USHF.R.U32.HI UR8, URZ, UR9, UR8 ;  /* 0x00000009ff088299 */ /* 0x000fe40008011608 */
[----:B------:R-:W-:Y:S02]  /*1550*/  UIADD3 UR9, UPT, UPT, -UR7, URZ, URZ ;  /* 0x000000ff07097290 */ /* 0x000fe4000fffe1ff */
[----:B------:R-:W-:Y:S02]  /*1560*/  @!UP0 USEL UR8, UR5, UR8, !UP2 ;  /* 0x0000000805088287 */ /* 0x000fe4000d000000 */
[----:B------:R-:W-:Y:S02]  /*1570*/  UIMAD UR9, UR20, UR9, UR4 ;  /* 0x00000009140972a4 */ /* 0x000fe4000f8e0204 */
[----:B------:R-:W-:Y:S02]  /*1580*/  @!UP0 UIADD3 UR7, UPT, UPT, UR7, -UR8, URZ ;  /* 0x8000000807078290 */ /* 0x000fe4000fffe0ff */
[----:B------:R-:W-:-:S02]  /*1590*/  @!UP0 UIMAD UR6, UR9, UR6, UR8 ;  /* 0x00000006090682a4 */ /* 0x000fc4000f8e0208 */
[----:B------:R-:W-:-:S04]  /*15a0*/  @!UP0 UIMAD UR4, UR7, UR20, UR5 ;  /* 0x00000014070482a4 */ /* 0x000fc8000f8e0205 */
[----:B------:R-:W-:Y:S01]  /*15b0*/  UIMAD UR19, UR4, UR14, UR10 ;  /* 0x0000000e041372a4 */ /* 0x000fe2000f8e020a */
[----:B------:R-:W-:Y:S02]  /*15c0*/  @!UP0 UMOV UR5, UR6 ;  /* 0x0000000600058c82 */ /* 0x000fe40008000000 */
[----:B------:R-:W-:-:S12]  /*15d0*/  UIMAD UR44, UR5, UR21, UR44 ;  /* 0x00000015052c72a4 */ /* 0x000fd8000f8e022c */
.L_x_18:
[----:B------:R-:W-:-:S09]  /*15e0*/  UISETP.NE.AND UP0, UPT, UR24, 0x1, UPT ;  /* 0x000000011800788c */ /* 0x000fd2000bf05270 */
[----:B------:R-:W-:Y:S05]  /*15f0*/  BRA.U UP0, `(.L_x_19) ;  /* 0x0000000100407547 */ /* 0x000fea000b800000 */
[----:B------:R-:W2:Y:S01]  /*1600*/  LDCU.128 UR8, c[0x0][0xc10] ;  /* 0x00018200ff0877ac */ /* 0x000ea20008000c00 */
[----:B------:R-:W3:Y:S01]  /*1610*/  LDCU UR12, c[0x0][0xc0c] ;  /* 0x00018180ff0c77ac */ /* 0x000ee20008000800 */
[----:B------:R-:W4:Y:S01]  /*1620*/  LDCU UR13, c[0x0][0xc20] ;  /* 0x00018400ff0d77ac */ /* 0x000f220008000800 */
[----:B--2---:R-:W-:Y:S02]  /*1630*/  UIMAD.WIDE.U32 UR4, UR44, UR8, URZ ;  /* 0x000000082c0472a5 */ /* 0x004fe4000f8e00ff */
[----:B------:R-:W-:Y:S02]  /*1640*/  UIMAD.WIDE.U32 UR6, UR19, UR11, URZ ;  /* 0x0000000b130672a5 */ /* 0x000fe4000f8e00ff */
[----:B---3--:R-:W-:Y:S02]  /*1650*/  UISETP.NE.AND UP0, UPT, UR12, 0x1, UPT ;  /* 0x000000010c00788c */ /* 0x008fe4000bf05270 */
[----:B------:R-:W-:-:S03]  /*1660*/  USHF.R.U32.HI UR5, URZ, UR9, UR5 ;  /* 0x00000009ff057299 */ /* 0x000fc60008011605 */
[----:B------:R-:W-:Y:S01]  /*1670*/  UMOV UR4, UR7 ;  /* 0x0000000700047c82 */ /* 0x000fe20008000000 */
[----:B------:R-:W-:Y:S02]  /*1680*/  USEL UR5, UR44, UR5, !UP0 ;  /* 0x000000052c057287 */ /* 0x000fe4000c000000 */
[----:B------:R-:W-:Y:S02]  /*1690*/  UISETP.NE.AND UP0, UPT, UR10, 0x1, UPT ;  /* 0x000000010a00788c */ /* 0x000fe4000bf05270 */
[----:B----4-:R-:W-:-:S04]  /*16a0*/  USHF.R.U32.HI UR4, URZ, UR13, UR4 ;  /* 0x0000000dff047299 */ /* 0x010fc80008011604 */
[----:B------:R-:W-:-:S04]  /*16b0*/  USEL UR4, UR19, UR4, !UP0 ;  /* 0x0000000413047287 */ /* 0x000fc8000c000000 */
[----:B------:R-:W-:Y:S02]  /*16c0*/  UIADD3 UR6, UPT, UPT, -UR4, UR5, URZ ;  /* 0x0000000504067290 */ /* 0x000fe4000fffe1ff */
[----:B------:R-:W-:Y:S02]  /*16d0*/  UIADD3 UR4, UPT, UPT, UR4, -UR5, URZ ;  /* 0x8000000504047290 */ /* 0x000fe4000fffe0ff */
[----:B------:R-:W-:Y:S02]  /*16e0*/  UIMAD UR19, UR6, UR10, UR19 ;  /* 0x0000000a061372a4 */ /* 0x000fe4000f8e0213 */
[----:B------:R-:W-:-:S12]  /*16f0*/  UIMAD UR44, UR4, UR12, UR44 ;  /* 0x0000000c042c72a4 */ /* 0x000fd8000f8e022c */
.L_x_19:
[----:B------:R-:W-:Y:S05]  /*1700*/  BRA.U !UP6, `(.L_x_20) ;  /* 0x000000010e0c7547 */ /* 0x000fea000b800000 */
[----:B------:R-:W-:Y:S01]  /*1710*/  UCGABAR_WAIT ;  /* 0x0000000000007dc7 */ /* 0x000fe20008000000 */
[----:B------:R-:W-:Y:S01]  /*1720*/  CCTL.IVALL ;  /* 0x00000000ff00798f */ /* 0x000fe20002000000 */
[----:B------:R-:W-:Y:S05]  /*1730*/  BRA `(.L_x_21) ;  /* 0x0000000000047947 */ /* 0x000fea0003800000 */
.L_x_20:
[----:B------:R-:W-:Y:S06]  /*1740*/  BAR.SYNC.DEFER_BLOCKING 0x0 ;  /* 0x0000000000007b1d */ /* 0x000fec0000010000 */
.L_x_21:
[----:B------:R-:W-:Y:S05]  /*1750*/  BRA.U UP5, `(.L_x_22) ;  /* 0x0000002105887547 */ /* 0x000fea000b800000 */
[----:B------:R-:W2:Y:S01]  /*1760*/  LDCU UR5, c[0x0][0x388] ;  /* 0x00007100ff0577ac */ /* 0x000ea20008000800 */
[----:B------:R-:W-:Y:S01]  /*1770*/  PLOP3.LUT P1, PT, PT, PT, UP3, 0x80, 0x8 ;  /* 0x000000000008781c */ /* 0x000fe20003f2f038 */
[----:B------:R-:W-:Y:S01]  /*1780*/  IMAD.MOV.U32 R2, RZ, RZ, RZ ;  /* 0x000000ffff027224 */ /* 0x000fe200078e00ff */
[----:B------:R-:W-:Y:S01]  /*1790*/  ISETP.EQ.OR P2, PT, R3, RZ, P3 ;  /* 0x000000ff0300720c */ /* 0x000fe20001f42670 */
[----:B------:R-:W3:Y:S01]  /*17a0*/  LDCU UR8, c[0x0][0x38c] ;  /* 0x00007180ff0877ac */ /* 0x000ee20008000800 */
[----:B------:R-:W-:Y:S01]  /*17b0*/  PLOP3.LUT P1, PT, P1, PT, PT, 0x8, 0x80 ;  /* 0x000000000080781c */ /* 0x000fe20000f2e170 */
[----:B------:R-:W4:Y:S01]  /*17c0*/  LDCU.64 UR6, c[0x0][0x390] ;  /* 0x00007200ff0677ac */ /* 0x000f220008000a00 */
[----:B------:R-:W-:Y:S01]  /*17d0*/  UISETP.NE.AND UP1, UPT, UR18, URZ, UPT ;  /* 0x000000ff1200728c */ /* 0x000fe2000bf25270 */
[----:B------:R-:W3:Y:S01]  /*17e0*/  LDCU UR53, c[0x0][0x370] ;  /* 0x00006e00ff3577ac */ /* 0x000ee20008000800 */
[----:B--2---:R-:W-:Y:S02]  /*17f0*/  UIADD3 UR5, UPT, UPT, UR5, 0x3f, URZ ;  /* 0x0000003f05057890 */ /* 0x004fe4000fffe0ff */
[----:B------:R-:W-:-:S02]  /*1800*/  USEL UR38, UR55, 0x2, UP1 ;  /* 0x0000000237267887 */ /* 0x000fc40008800000 */
[----:B------:R-:W-:Y:S01]  /*1810*/  USHF.R.S32.HI UR4, URZ, 0x1f, UR5 ;  /* 0x0000001fff047899 */ /* 0x000fe20008011405 */
[----:B-1----:R-:W1:Y:S03]  /*1820*/  LDCU.64 UR46, c[0x0][0x348] ;  /* 0x00006900ff2e77ac */ /* 0x002e660008000a00 */
[----:B------:R-:W-:Y:S02]  /*1830*/  ULEA.HI UR4, UR4, UR5, URZ, 0x6 ;  /* 0x0000000504047291 */ /* 0x000fe4000f8f30ff */
[----:B------:R-:W-:Y:S02]  /*1840*/  USHF.L.U32 UR5, UR22, 0x5, URZ ;  /* 0x0000000516057899 */ /* 0x000fe400080006ff */
[----:B------:R-:W-:Y:S02]  /*1850*/  USHF.R.S32.HI UR4, URZ, 0x6, UR4 ;  /* 0x00000006ff047899 */ /* 0x000fe40008011404 */
[----:B------:R-:W-:-:S02]  /*1860*/  ULOP3.LUT UR56, UR5, 0x20, URZ, 0xc0, !UPT ;  /* 0x0000002005387892 */ /* 0x000fc4000f8ec0ff */
[----:B---3--:R-:W-:Y:S02]  /*1870*/  UIMAD UR4, UR4, UR8, URZ ;  /* 0x00000008040472a4 */ /* 0x008fe4000f8e02ff */
[----:B------:R-:W-:Y:S02]  /*1880*/  USHF.L.U32 UR57, UR22, 0x6, URZ ;  /* 0x0000000616397899 */ /* 0x000fe400080006ff */
[----:B----4-:R-:W-:Y:S01]  /*1890*/  UIMAD UR4, UR4, UR6, URZ ;  /* 0x00000006040472a4 */ /* 0x010fe2000f8e02ff */
[----:B------:R-:W2:Y:S03]  /*18a0*/  LDCU UR52, c[0x0][0x374] ;  /* 0x00006e80ff3477ac */ /* 0x000ea60008000800 */
[----:B------:R-:W-:Y:S01]  /*18b0*/  UIMAD UR54, UR4, UR7, URZ ;  /* 0x00000007043672a4 */ /* 0x000fe2000f8e02ff */
[----:B------:R-:W-:Y:S01]  /*18c0*/  UMOV UR27, 0x1 ;  /* 0x00000001001b7882 */ /* 0x000fe20000000000 */
[----:B------:R-:W-:-:S02]  /*18d0*/  UMOV UR31, URZ ;  /* 0x000000ff001f7c82 */ /* 0x000fc40008000000 */
[----:B------:R-:W-:Y:S02]  /*18e0*/  UISETP.NE.AND UP2, UPT, UR54, URZ, UPT ;  /* 0x000000ff3600728c */ /* 0x000fe4000bf45270 */
[----:B------:R-:W-:Y:S01]  /*18f0*/  UISETP.LT.U32.AND UP0, UPT, UR54, 0x11, UPT ;  /* 0x000000113600788c */ /* 0x000fe2000bf01070 */
[----:B------:R-:W-:Y:S01]  /*1900*/  UMOV UR36, URZ ;  /* 0x000000ff00247c82 */ /* 0x000fe20008000000 */
[----:B------:R-:W-:Y:S02]  /*1910*/  UMOV UR42, URZ ;  /* 0x000000ff002a7c82 */ /* 0x000fe40008000000 */
[----:B------:R-:W-:-:S04]  /*1920*/  USEL UR4, UR54, 0x11, UP0 ;  /* 0x0000001136047887 */ /* 0x000fc80008000000 */
[----:B------:R-:W-:Y:S02]  /*1930*/  UIADD3 UR5, UPT, UPT, UR4, -0x1, URZ ;  /* 0xffffffff04057890 */ /* 0x000fe4000fffe0ff */
[----:B------:R-:W-:Y:S02]  /*1940*/  @!UP2 UIADD3 UR5, UPT, UPT, UR4, URZ, URZ ;  /* 0x000000ff0405a290 */ /* 0x000fe4000fffe0ff */
[----:B------:R-:W-:Y:S02]  /*1950*/  UIADD3 UR51, UPT, UPT, UR54, -UR4, URZ ;  /* 0x8000000436337290 */ /* 0x000fe4000fffe0ff */
[----:B-12---:R-:W-:-:S12]  /*1960*/  UIADD3 UR55, UPT, UPT, UR5, 0x1, URZ ;  /* 0x0000000105377890 */ /* 0x006fd8000fffe0ff */
.L_x_40:
[----:B------:R-:W1:Y:S01]  /*1970*/  S2UR UR30, SR_CgaCtaId ;  /* 0x00000000001e79c3 */ /* 0x000e620000008800 */
[----:B------:R-:W-:Y:S01]  /*1980*/  UMOV UR4, 0x400 ;  /* 0x0000040000047882 */ /* 0x000fe20000000000 */
[----:B------:R-:W-:Y:S01]  /*1990*/  MOV R0, UR27 ;  /* 0x0000001b00007c02 */ /* 0x000fe20008000f00 */
[----:B------:R-:W-:Y:S02]  /*19a0*/  UISETP.NE.AND UP0, UPT, UR54, URZ, UPT ;  /* 0x000000ff3600728c */ /* 0x000fe4000bf05270 */
[----:B------:R-:W-:Y:S01]  /*19b0*/  ULEA UR18, UR19, UR56, 0x6 ;  /* 0x0000003813127291 */ /* 0x000fe2000f8e30ff */
[----:B------:R-:W-:Y:S01]  /*19c0*/  SHF.L.U32 R0, R0, 0x1f, RZ ;  /* 0x0000001f00007819 */ /* 0x000fe200000006ff */
[----:B------:R-:W-:Y:S01]  /*19d0*/  UMOV UR28, URZ ;  /* 0x000000ff001c7c82 */ /* 0x000fe20008000000 */
[----:B------:R-:W-:Y:S01]  /*19e0*/  UMOV UR22, URZ ;  /* 0x000000ff00167c82 */ /* 0x000fe20008000000 */
[----:B------:R-:W-:Y:S01]  /*19f0*/  UMOV UR21, URZ ;  /* 0x000000ff00157c82 */ /* 0x000fe20008000000 */
[----:B------:R-:W-:Y:S01]  /*1a00*/  UMOV UR20, URZ ;  /* 0x000000ff00147c82 */ /* 0x000fe20008000000 */
[----:B-1----:R-:W-:-:S04]  /*1a10*/  ULEA UR30, UR30, UR4, 0x18 ;  /* 0x000000041e1e7291 */ /* 0x002fc8000f8ec0ff */
[----:B------:R-:W-:-:S09]  /*1a20*/  ULEA UR4, UR31, UR30, 0x3 ;  /* 0x0000001e1f047291 */ /* 0x000fd2000f8e18ff */
[----:B------:R1:W2:Y:S01]  /*1a30*/  SYNCS.PHASECHK.TRANS64.TRYWAIT P0, [UR4+0x88], R0 ;  /* 0x00008800ff0075a7 */ /* 0x0002a20008001104 */
[----:B------:R-:W-:-:S04]  /*1a40*/  ULEA.HI UR4, UR44, UR44, URZ, 0x1 ;  /* 0x0000002c2c047291 */ /* 0x000fc8000f8f08ff */
[----:B------:R-:W-:-:S04]  /*1a50*/  USHF.L.U32 UR4, UR4, 0x6, URZ ;  /* 0x0000000604047899 */ /* 0x000fc800080006ff */
[----:B------:R-:W-:-:S04]  /*1a60*/  ULOP3.LUT UR4, UR4, 0xffffff80, URZ, 0xc0, !UPT ;  /* 0xffffff8004047892 */ /* 0x000fc8000f8ec0ff */
[----:B------:R-:W-:Y:S01]  /*1a70*/  ULOP3.LUT UR43, UR4, 0x40, UR57, 0xf8, !UPT ;  /* 0x00000040042b7892 */ /* 0x000fe2000f8ef839 */
[----:B------:R-:W-:Y:S11]  /*1a80*/  BRA.U !UP0, `(.L_x_23) ;  /* 0x0000000508ac7547 */ /* 0x000ff6000b800000 */
[----:B------:R-:W3:Y:S01]  /*1a90*/  LDCU.128 UR12, c[0x0][0x480] ;  /* 0x00009000ff0c77ac */ /* 0x000ee20008000c00 */
[----:B------:R-:W4:Y:S01]  /*1aa0*/  LDCU.128 UR8, c[0x0][0x490] ;  /* 0x00009200ff0877ac */ /* 0x000f220008000c00 */
[----:B------:R-:W1:Y:S01]  /*1ab0*/  LDCU.64 UR20, c[0x0][0x4c0] ;  /* 0x00009800ff1477ac */ /* 0x000e620008000a00 */
[----:B------:R-:W1:Y:S01]  /*1ac0*/  LDCU.64 UR16, c[0x0][0x4f0] ;  /* 0x00009e00ff1077ac */ /* 0x000e620008000a00 */
[----:B------:R-:W1:Y:S01]  /*1ad0*/  LDCU UR19, c[0x0][0x4c8] ;  /* 0x00009900ff1377ac */ /* 0x000e620008000800 */
[----:B---3--:R-:W-:Y:S02]  /*1ae0*/  UIMAD.WIDE.U32 UR4, UR43, UR13, URZ ;  /* 0x0000000d2b0472a5 */ /* 0x008fe4000f8e00ff */
[----:B------:R-:W-:Y:S02]  /*1af0*/  UISETP.NE.AND UP0, UPT, UR12, 0x1, UPT ;  /* 0x000000010c00788c */ /* 0x000fe4000bf05270 */
[----:B------:R-:W-:Y:S01]  /*1b00*/  USHF.R.U32.HI UR5, URZ, UR14, UR5 ;  /* 0x0000000eff057299 */ /* 0x000fe20008011605 */
[----:B------:R-:W3:Y:S03]  /*1b10*/  LDCU UR49, c[0x0][0x38c] ;  /* 0x00007180ff3177ac */ /* 0x000ee60008000800 */
[----:B------:R-:W-:-:S02]  /*1b20*/  USEL UR5, UR43, UR5, !UP0 ;  /* 0x000000052b057287 */ /* 0x000fc4000c000000 */
[----:B------:R-:W-:Y:S02]  /*1b30*/  UISETP.NE.AND UP0, UPT, UR15, 0x1, UPT ;  /* 0x000000010f00788c */ /* 0x000fe4000bf05270 */
[----:B----4-:R-:W-:Y:S01]  /*1b40*/  UIMAD.WIDE.U32 UR6, UR5, UR8, URZ ;  /* 0x00000008050672a5 */ /* 0x010fe2000f8e00ff */
[----:B------:R-:W4:Y:S01]  /*1b50*/  LDCU UR8, c[0x0][0x4a0] ;  /* 0x00009400ff0877ac */ /* 0x000f220008000800 */
[----:B------:R-:W1:Y:S05]  /*1b60*/  LDCU UR23, c[0x0][0x4cc] ;  /* 0x00009980ff1777ac */ /* 0x000e6a0008000800 */
[----:B------:R-:W-:Y:S01]  /*1b70*/  UMOV UR4, UR7 ;  /* 0x0000000700047c82 */ /* 0x000fe20008000000 */
[----:B------:R-:W1:Y:S01]  /*1b80*/  LDCU.64 UR40, c[0x0][0x390] ;  /* 0x00007200ff2877ac */ /* 0x000e620008000a00 */
[----:B------:R-:W-:Y:S01]  /*1b90*/  USHF.R.U32.HI UR4, URZ, UR9, UR4 ;  /* 0x00000009ff047299 */ /* 0x000fe20008011604 */
[----:B------:R-:W1:Y:S03]  /*1ba0*/  LDCU UR9, c[0x0][0x4ec] ;  /* 0x00009d80ff0977ac */ /* 0x000e660008000800 */
[----:B------:R-:W-:-:S02]  /*1bb0*/  USEL UR4, UR5, UR4, !UP0 ;  /* 0x0000000405047287 */ /* 0x000fc4000c000000 */
[----:B------:R-:W-:Y:S02]  /*1bc0*/  UISETP.NE.AND UP0, UPT, UR10, 0x1, UPT ;  /* 0x000000010a00788c */ /* 0x000fe4000bf05270 */
[----:B------:R-:W-:Y:S01]  /*1bd0*/  UIMAD.WIDE.U32 UR6, UR4, UR11, URZ ;  /* 0x0000000b040672a5 */ /* 0x000fe2000f8e00ff */
[----:B------:R-:W1:Y:S01]  /*1be0*/  LDCU.64 UR24, c[0x0][0x4d0] ;  /* 0x00009a00ff1877ac */ /* 0x000e620008000a00 */
[----:B------:R-:W-:-:S05]  /*1bf0*/  UIADD3 UR42, UPT, UPT, UR55, UR36, URZ ;  /* 0x00000024372a7290 */ /* 0x000fca000fffe0ff */
[----:B------:R-:W-:Y:S01]  /*1c00*/  UMOV UR6, UR7 ;  /* 0x0000000700067c82 */ /* 0x000fe20008000000 */
[----:B------:R-:W-:Y:S02]  /*1c10*/  UIADD3 UR7, UPT, UPT, -UR4, URZ, URZ ;  /* 0x000000ff04077290 */ /* 0x000fe4000fffe1ff */
[----:B----4-:R-:W-:Y:S02]  /*1c20*/  USHF.R.U32.HI UR6, URZ, UR8, UR6 ;  /* 0x00000008ff067299 */ /* 0x010fe40008011606 */
[----:B------:R-:W-:Y:S02]  /*1c30*/  UIADD3 UR8, UPT, UPT, -UR5, URZ, URZ ;  /* 0x000000ff05087290 */ /* 0x000fe4000fffe1ff */
[----:B------:R-:W-:Y:S02]  /*1c40*/  USEL UR14, UR4, UR6, !UP0 ;  /* 0x00000006040e7287 */ /* 0x000fe4000c000000 */
[----:B------:R-:W-:Y:S02]  /*1c50*/  UIMAD UR7, UR15, UR7, UR5 ;  /* 0x000000070f0772a4 */ /* 0x000fe4000f8e0205 */
[----:B------:R-:W-:-:S02]  /*1c60*/  UIADD3 UR6, UPT, UPT, -UR14, URZ, URZ ;  /* 0x000000ff0e067290 */ /* 0x000fc4000fffe1ff */
[----:B------:R-:W-:Y:S02]  /*1c70*/  UIMAD UR8, UR12, UR8, UR43 ;  /* 0x000000080c0872a4 */ /* 0x000fe4000f8e022b */
[----:B------:R-:W-:Y:S02]  /*1c80*/  UIMAD UR13, UR10, UR6, UR4 ;  /* 0x000000060a0d72a4 */ /* 0x000fe4000f8e0204 */
[----:B-1----:R-:W-:Y:S02]  /*1c90*/  UIMAD UR11, UR8, UR20, UR9 ;  /* 0x00000014080b72a4 */ /* 0x002fe4000f8e0209 */
[----:B------:R-:W-:Y:S01]  /*1ca0*/  UIMAD UR12, UR7, UR21, UR16 ;  /* 0x00000015070c72a4 */ /* 0x000fe2000f8e0210 */
[----:B------:R-:W1:Y:S02]  /*1cb0*/  LDCU.64 UR4, c[0x0][0x4f8] ;  /* 0x00009f00ff0477ac */ /* 0x000e640008000a00 */
[----:B------:R-:W4:Y:S01]  /*1cc0*/  LDCU UR6, c[0x0][0x500] ;  /* 0x0000a000ff0677ac */ /* 0x000f220008000800 */
[----:B------:R-:W-:Y:S01]  /*1cd0*/  UIMAD UR13, UR13, UR19, UR17 ;  /* 0x000000130d0d72a4 */ /* 0x000fe2000f8e0211 */
[----:B------:R-:W-:Y:S01]  /*1ce0*/  UMOV UR28, URZ ;  /* 0x000000ff001c7c82 */ /* 0x000fe20008000000 */
[----:B------:R-:W-:Y:S01]  /*1cf0*/  UMOV UR7, UR31 ;  /* 0x0000001f00077c82 */ /* 0x000fe20008000000 */
[----:B------:R-:W-:Y:S01]  /*1d00*/  UMOV UR20, URZ ;  /* 0x000000ff00147c82 */ /* 0x000fe20008000000 */
[----:B------:R-:W-:Y:S01]  /*1d10*/  UMOV UR21, URZ ;  /* 0x000000ff00157c82 */ /* 0x000fe20008000000 */
[----:B---3--:R-:W-:-:S07]  /*1d20*/  UMOV UR22, URZ ;  /* 0x000000ff00167c82 */ /* 0x008fce0008000000 */
.L_x_29:
[----:B------:R-:W-:Y:S01]  /*1d30*/  @!P3 MOV R3, 0x6000 ;  /* 0x000060000003b802 */ /* 0x000fe20000000f00 */
[----:B------:R-:W-:Y:S01]  /*1d40*/  ULEA UR9, UR7, UR30, 0x3 ;  /* 0x0000001e07097291 */ /* 0x000fe2000f8e18ff */
[----:B--2---:R-:W-:Y:S11]  /*1d50*/  @P0 BRA `(.L_x_24) ;  /* 0x0000000000100947 */ /* 0x004ff60003800000 */
[----:B------:R-:W-:Y:S04]  /*1d60*/  MOV R4, UR27 ;  /* 0x0000001b00047c02 */ /* 0x000fe80008000f00 */
[----:B------:R-:W-:Y:S04]  /*1d70*/  SHF.L.U32 R4, R4, 0x1f, RZ ;  /* 0x0000001f04047819 */ /* 0x000fe800000006ff */
[----:B------:R-:W2:Y:S02]  /*1d80*/  SYNCS.PHASECHK.TRANS64.TRYWAIT P0, [UR9+0x88], R4 ;  /* 0x00008804ff0075a7 */ /* 0x000ea40008001109 */
[----:B--2---:R-:W-:Y:S05]  /*1d90*/  @!P0 BRA `(.L_x_25) ;  /* 0x0000006c00688947 */ /* 0x004fea0003800000 */
.L_x_24:
[----:B------:R3:W-:Y:S01]  /*1da0*/  @!P3 SYNCS.ARRIVE.TRANS64 RZ, [UR9], R3 ;  /* 0x00000003ffffb9a7 */ /* 0x0007e20008000009 */
[----:B------:R-:W-:Y:S04]  /*1db0*/  ULOP3.LUT UR8, UR38, 0x2, URZ, 0xfc, !UPT ;  /* 0x0000000226087892 */ /* 0x000fe8000f8efcff */
[----:B------:R-:W-:Y:S09]  /*1dc0*/  UISETP.NE.AND UP0, UPT, UR8, 0x2, UPT ;  /* 0x000000020800788c */ /* 0x000ff2000bf05270 */
[----:B------:R-:W-:Y:S05]  /*1dd0*/  BRA.U UP0, `(.L_x_26) ;  /* 0x0000000100047547 */ /* 0x000fea000b800000 */
[----:B-1--4-:R-:W-:Y:S05]  /*1de0*/  BPT.TRAP 0x1 ;  /* 0x000000040000795c */ /* 0x012fea0000300000 */
.L_x_26:
[----:B------:R-:W-:Y:S04]  /*1df0*/  BSSY.RECONVERGENT B0, `(.L_x_27) ;  /* 0x0000003000007945 */ /* 0x000fe80003800200 */
[----:B------:R-:W-:Y:S05]  /*1e00*/  @P2 BRA `(.L_x_28) ;  /* 0x0000000000042947 */ /* 0x000fea0003800000 */
[----:B-1--4-:R-:W-:Y:S05]  /*1e10*/  BPT.TRAP 0x1 ;  /* 0x000000040000795c */ /* 0x012fea0000300000 */
.L_x_28:
[----:B-1--4-:R-:W-:Y:S05]  /*1e20*/  BSYNC.RECONVERGENT B0 ;  /* 0x0000000000007941 */ /* 0x012fea0003800200 */
.L_x_27:
[----:B------:R-:W-:Y:S02]  /*1e30*/  UIADD3 UR8, UPT, UPT, UR7, 0x1, URZ ;  /* 0x0000000107087890 */ /* 0x000fe4000fffe0ff */
[----:B------:R-:W-:Y:S02]  /*1e40*/  UIMAD UR15, UR20, UR23, UR4 ;  /* 0x00000017140f72a4 */ /* 0x000fe4000f8e0204 */
[----:B------:R-:W-:Y:S02]  /*1e50*/  UISETP.NE.AND UP0, UPT, UR8, 0x11, UPT ;  /* 0x000000110800788c */ /* 0x000fe4000bf05270 */
[----:B------:R-:W-:Y:S02]  /*1e60*/  ULEA UR17, UR7, UR30, 0xd ;  /* 0x0000001e07117291 */ /* 0x000fe4000f8e68ff */
[----:B------:R-:W-:Y:S02]  /*1e70*/  USEL UR10, URZ, 0x1, UP0 ;  /* 0x00000001ff0a7887 */ /* 0x000fe40008000000 */
[----:B------:R-:W-:Y:S02]  /*1e80*/  USEL UR31, UR8, URZ, UP0 ;  /* 0x000000ff081f7287 */ /* 0x000fe40008000000 */
[----:B------:R-:W-:Y:S02]  /*1e90*/  ULOP3.LUT UR27, UR27, UR10, URZ, 0x3c, !UPT ;  /* 0x0000000a1b1b7292 */ /* 0x000fe4000f8e3cff */
[----:B------:R-:W-:Y:S02]  /*1ea0*/  ULEA UR8, UR31, UR30, 0x3 ;  /* 0x0000001e1f087291 */ /* 0x000fe4000f8e18ff */
[----:B------:R-:W-:Y:S02]  /*1eb0*/  ULEA UR16, UR7, UR30, 0xc ;  /* 0x0000001e07107291 */ /* 0x000fe4000f8e60ff */
[----:B------:R-:W-:Y:S01]  /*1ec0*/  UIADD3 UR34, UP0, UPT, UR46, 0x80, URZ ;  /* 0x000000802e227890 */ /* 0x000fe2000ff1e0ff */
[----:B--2---:R-:W-:Y:S01]  /*1ed0*/  MOV R0, UR27 ;  /* 0x0000001b00007c02 */ /* 0x004fe20008000f00 */
[----:B------:R-:W-:Y:S02]  /*1ee0*/  ULOP3.LUT UR9, UR9, 0xfefffff8, URZ, 0xc0, !UPT ;  /* 0xfefffff809097892 */ /* 0x000fe4000f8ec0ff */
[----:B------:R-:W-:Y:S01]  /*1ef0*/  USHF.L.U32 UR10, UR28, 0x6, URZ ;  /* 0x000000061c0a7899 */ /* 0x000fe200080006ff */
[----:B------:R-:W-:Y:S01]  /*1f00*/  SHF.L.U32 R0, R0, 0x1f, RZ ;  /* 0x0000001f00007819 */ /* 0x000fe200000006ff */
[----:B------:R-:W-:Y:S02]  /*1f10*/  UIADD3.X UR35, UPT, UPT, URZ, UR47, URZ, UP0, !UPT ;  /* 0x0000002fff237290 */ /* 0x000fe400087fe4ff */
[----:B------:R-:W-:Y:S01]  /*1f20*/  UIADD3 UR32, UP3, UPT, UR46, 0x200, URZ ;  /* 0x000002002e207890 */ /* 0x000fe2000ff7e0ff */
[----:B------:R1:W2:Y:S01]  /*1f30*/  SYNCS.PHASECHK.TRANS64.TRYWAIT P0, [UR8+0x88], R0 ;  /* 0x00008800ff0075a7 */ /* 0x0002a20008001108 */
[----:B------:R-:W-:Y:S02]  /*1f40*/  UIMAD UR8, UR21, UR24, UR5 ;  /* 0x00000018150872a4 */ /* 0x000fe4000f8e0205 */
[----:B------:R-:W-:Y:S02]  /*1f50*/  UIMAD UR7, UR22, UR25, UR6 ;  /* 0x00000019160772a4 */ /* 0x000fe4000f8e0206 */
[----:B------:R-:W-:Y:S02]  /*1f60*/  ULEA UR15, UR8, UR15, 0x5 ;  /* 0x0000000f080f7291 */ /* 0x000fe4000f8e28ff */
[----:B------:R-:W-:Y:S02]  /*1f70*/  UIADD3 UR8, UPT, UPT, UR17, 0x3300, URZ ;  /* 0x0000330011087890 */ /* 0x000fe4000fffe0ff */
[----:B------:R-:W-:Y:S02]  /*1f80*/  ULEA UR7, UR7, UR15, 0xa ;  /* 0x0000000f07077291 */ /* 0x000fe4000f8e50ff */
[----:B------:R-:W-:Y:S02]  /*1f90*/  UIADD3.X UR33, UPT, UPT, URZ, UR47, URZ, UP3, !UPT ;  /* 0x0000002fff217290 */ /* 0x000fe40009ffe4ff */
[----:B------:R-:W-:Y:S02]  /*1fa0*/  UPRMT UR7, UR7, 0x5410, URZ ;  /* 0x0000541007077896 */ /* 0x000fe400080000ff */
[----:B------:R-:W-:Y:S02]  /*1fb0*/  UIADD3 UR16, UPT, UPT, UR16, 0x25300, URZ ;  /* 0x0002530010107890 */ /* 0x000fe4000fffe0ff */
[----:B------:R-:W-:Y:S02]  /*1fc0*/  UIADD3 UR37, UPT, UPT, UR20, 0x1, URZ ;  /* 0x0000000114257890 */ /* 0x000fe4000fffe0ff */
[----:B------:R-:W-:Y:S02]  /*1fd0*/  UIADD3 UR29, UPT, UPT, UR21, 0x1, URZ ;  /* 0x00000001151d7890 */ /* 0x000fe4000fffe0ff */
[----:B------:R-:W-:Y:S02]  /*1fe0*/  UISETP.NE.AND UP2, UPT, UR37, UR49, UPT ;  /* 0x000000312500728c */ /* 0x000fe4000bf45270 */
[----:B------:R-:W-:Y:S02]  /*1ff0*/  UIADD3 UR26, UPT, UPT, UR22, 0x1, URZ ;  /* 0x00000001161a7890 */ /* 0x000fe4000fffe0ff */
[----:B------:R-:W-:Y:S01]  /*2000*/  UIADD3 UR36, UPT, UPT, UR36, 0x1, URZ ;  /* 0x0000000124247890 */ /* 0x000fe2000fffe0ff */
[----:B------:R-:W-:Y:S01]  /*2010*/  UMOV UR44, 0x0 ;  /* 0x00000000002c7882 */ /* 0x000fe20000000000 */
[----:B------:R-:W-:Y:S01]  /*2020*/  UMOV UR45, 0x10000000 ;  /* 0x10000000002d7882 */ /* 0x000fe20000000000 */
[----:B------:R-:W-:Y:S01]  /*2030*/  UMOV UR17, UR9 ;  /* 0x0000000900117c82 */ /* 0x000fe20008000000 */
[----:B------:R4:W-:Y:S01]  /*2040*/  UTMALDG.5D.IM2COL.2CTA [UR8], [UR34], UR7, desc[UR44] ;  /* 0x00002c08220073b4 */ /* 0x0009e20008261007 */
[----:B------:R-:W-:Y:S02]  /*2050*/  UMOV UR19, UR10 ;  /* 0x0000000a00137c82 */ /* 0x000fe40008000000 */
[----:B------:R-:W-:Y:S04]  /*2060*/  @UP2 UIADD3 UR29, UPT, UPT, UR21, URZ, URZ ;  /* 0x000000ff151d2290 */ /* 0x000fe8000fffe0ff */
[----:B------:R-:W-:Y:S01]  /*2070*/  UISETP.NE.AND UP1, UPT, UR29, UR40, UPT ;  /* 0x000000281d00728c */ /* 0x000fe2000bf25270 */
[----:B------:R3:W-:Y:S10]  /*2080*/  UTMALDG.5D.2CTA [UR16], [UR32], desc[UR44] ;  /* 0x00002c10200075b4 */ /* 0x0007f40008221000 */
[----:B------:R-:W-:Y:S04]  /*2090*/  @UP1 UIADD3 UR26, UPT, UPT, UR22, URZ, URZ ;  /* 0x000000ff161a1290 */ /* 0x000fe8000fffe0ff */
[----:B------:R-:W-:Y:S02]  /*20a0*/  UISETP.NE.AND UP0, UPT, UR26, UR41, UPT ;  /* 0x000000291a00728c */ /* 0x000fe4000bf05270 */
[----:B----4-:R-:W-:Y:S09]  /*20b0*/  UIADD3 UR8, UPT, UPT, UR28, 0x1, URZ ;  /* 0x000000011c087890 */ /* 0x010ff2000fffe0ff */
[----:B------:R-:W-:Y:S01]  /*20c0*/  @UP0 UIADD3 UR8, UPT, UPT, UR28, URZ, URZ ;  /* 0x000000ff1c080290 */ /* 0x000fe2000fffe0ff */
[----:B------:R-:W-:Y:S01]  /*20d0*/  UMOV UR7, UR31 ;  /* 0x0000001f00077c82 */ /* 0x000fe20008000000 */
[----:B---3--:R-:W-:Y:S02]  /*20e0*/  USEL UR22, UR26, URZ, UP0 ;  /* 0x000000ff1a167287 */ /* 0x008fe40008000000 */
[----:B------:R-:W-:Y:S02]  /*20f0*/  UISETP.NE.AND UP0, UPT, UR36, UR42, UPT ;  /* 0x0000002a2400728c */ /* 0x000fe4000bf05270 */
[----:B------:R-:W-:Y:S02]  /*2100*/  USEL UR20, UR37, URZ, UP2 ;  /* 0x000000ff25147287 */ /* 0x000fe40009000000 */
[----:B------:R-:W-:Y:S01]  /*2110*/  USEL UR21, UR29, URZ, UP1 ;  /* 0x000000ff1d157287 */ /* 0x000fe20008800000 */
[----:B------:R-:W-:Y:S04]  /*2120*/  UMOV UR28, UR8 ;  /* 0x00000008001c7c82 */ /* 0x000fe80008000000 */
[----:B-1----:R-:W-:Y:S07]  /*2130*/  BRA.U UP0, `(.L_x_29) ;  /* 0xfffffff900fc7547 */ /* 0x002fee000b83ffff */
.L_x_23:
[----:B------:R-:W-:Y:S01]  /*2140*/  ULEA UR4, UR31, UR30, 0x3 ;  /* 0x0000001e1f047291 */ /* 0x000fe2000f8e18ff */
[----:B-1----:R-:W-:Y:S01]  /*2150*/  MOV R0, UR27 ;  /* 0x0000001b00007c02 */ /* 0x002fe20008000f00 */
[----:B------:R-:W-:Y:S01]  /*2160*/  @!P1 SYNCS.ARRIVE.TRANS64.A1T0 RZ, [UR30+0x148], RZ ;  /* 0x000148ffffff99a7 */ /* 0x000fe2000810001e */
[----:B------:R-:W-:Y:S02]  /*2170*/  UISETP.GE.AND UP0, UPT, UR51, 0x1, UPT ;  /* 0x000000013300788c */ /* 0x000fe4000bf06270 */
[----:B------:R-:W-:-:S04]  /*2180*/  SHF.L.U32 R0, R0, 0x1f, RZ ;  /* 0x0000001f00007819 */ /* 0x000fc800000006ff */
[----:B--2---:R1:W2:Y:S03]  /*2190*/  SYNCS.PHASECHK.TRANS64.TRYWAIT P0, [UR4+0x88], R0 ;  /* 0x00008800ff0075a7 */ /* 0x0042a60008001104 */
[----:B------:R-:W-:Y:S05]  /*21a0*/  BRA.U !UP0, `(.L_x_30) ;  /* 0x0000000508a47547 */ /* 0x000fea000b800000 */
[----:B------:R-:W3:Y:S01]  /*21b0*/  LDCU.128 UR8, c[0x0][0x480] ;  /* 0x00009000ff0877ac */ /* 0x000ee20008000c00 */
[----:B------:R-:W4:Y:S01]  /*21c0*/  LDCU.128 UR32, c[0x0][0x490] ;  /* 0x00009200ff2077ac */ /* 0x000f220008000c00 */
[----:B------:R-:W1:Y:S01]  /*21d0*/  LDCU UR13, c[0x0][0x4c8] ;  /* 0x00009900ff0d77ac */ /* 0x000e620008000800 */
        /* <DEDUP_REMOVED lines=10> */
[----:B------:R-:W1:Y:S05]  /*2280*/  LDCU.64 UR40, c[0x0][0x390] ;  /* 0x00007200ff2877ac */ /* 0x000e6a0008000a00 */
[----:B------:R-:W-:Y:S01]  /*2290*/  UMOV UR4, UR7 ;  /* 0x0000000700047c82 */ /* 0x000fe20008000000 */
[----:B------:R-:W1:Y:S01]  /*22a0*/  LDCU.64 UR24, c[0x0][0x4d0] ;  /* 0x00009a00ff1877ac */ /* 0x000e620008000a00 */
[----:B------:R-:W-:Y:S01]  /*22b0*/  USHF.R.U32.HI UR4, URZ, UR33, UR4 ;  /* 0x00000021ff047299 */ /* 0x000fe20008011604 */
[----:B------:R-:W4:Y:S03]  /*22c0*/  LDCU.64 UR32, c[0x0][0x4c0] ;  /* 0x00009800ff2077ac */ /* 0x000f260008000a00 */
[----:B------:R-:W-:-:S02]  /*22d0*/  USEL UR4, UR5, UR4, !UP0 ;  /* 0x0000000405047287 */ /* 0x000fc4000c000000 */
[----:B------:R-:W-:Y:S02]  /*22e0*/  UISETP.NE.AND UP0, UPT, UR34, 0x1, UPT ;  /* 0x000000012200788c */ /* 0x000fe4000bf05270 */
[----:B------:R-:W-:Y:S02]  /*22f0*/  UIMAD.WIDE.U32 UR6, UR4, UR35, URZ ;  /* 0x00000023040672a5 */ /* 0x000fe4000f8e00ff */
[----:B------:R-:W-:Y:S01]  /*2300*/  UIADD3 UR42, UPT, UPT, UR51, UR42, URZ ;  /* 0x0000002a332a7290 */ /* 0x000fe2000fffe0ff */
[----:B------:R-:W-:-:S04]  /*2310*/  UMOV UR37, UR51 ;  /* 0x0000003300257c82 */ /* 0x000fc80008000000 */
[----:B------:R-:W-:Y:S01]  /*2320*/  UMOV UR6, UR7 ;  /* 0x0000000700067c82 */ /* 0x000fe20008000000 */
[----:B------:R-:W-:Y:S02]  /*2330*/  UIADD3 UR7, UPT, UPT, -UR5, URZ, URZ ;  /* 0x000000ff05077290 */ /* 0x000fe4000fffe1ff */
[----:B---3--:R-:W-:Y:S02]  /*2340*/  USHF.R.U32.HI UR6, URZ, UR9, UR6 ;  /* 0x00000009ff067299 */ /* 0x008fe40008011606 */
[----:B------:R-:W-:Y:S02]  /*2350*/  UIMAD UR7, UR8, UR7, UR43 ;  /* 0x00000007080772a4 */ /* 0x000fe4000f8e022b */
[----:B------:R-:W-:Y:S02]  /*2360*/  USEL UR14, UR4, UR6, !UP0 ;  /* 0x00000006040e7287 */ /* 0x000fe4000c000000 */
[----:B------:R-:W-:Y:S02]  /*2370*/  UIADD3 UR6, UPT, UPT, -UR4, URZ, URZ ;  /* 0x000000ff04067290 */ /* 0x000fe4000fffe1ff */
[----:B------:R-:W-:-:S02]  /*2380*/  UIADD3 UR9, UPT, UPT, -UR14, URZ, URZ ;  /* 0x000000ff0e097290 */ /* 0x000fc4000fffe1ff */
[----:B------:R-:W-:Y:S02]  /*2390*/  UIMAD UR12, UR11, UR6, UR5 ;  /* 0x000000060b0c72a4 */ /* 0x000fe4000f8e0205 */
[----:B------:R-:W-:Y:S02]  /*23a0*/  UIMAD UR9, UR34, UR9, UR4 ;  /* 0x00000009220972a4 */ /* 0x000fe4000f8e0204 */
[----:B----4-:R-:W-:Y:S01]  /*23b0*/  UIMAD UR11, UR7, UR32, UR10 ;  /* 0x00000020070b72a4 */ /* 0x010fe2000f8e020a */
[----:B------:R-:W3:Y:S02]  /*23c0*/  LDCU UR43, c[0x0][0x38c] ;  /* 0x00007180ff2b77ac */ /* 0x000ee40008000800 */
[----:B------:R-:W4:Y:S01]  /*23d0*/  LDCU UR6, c[0x0][0x500] ;  /* 0x0000a000ff0677ac */ /* 0x000f220008000800 */
[----:B------:R-:W2:Y:S01]  /*23e0*/  LDCU.64 UR4, c[0x0][0x4f8] ;  /* 0x00009f00ff0477ac */ /* 0x000ea20008000a00 */
[----:B-1----:R-:W-:Y:S02]  /*23f0*/  UIMAD UR12, UR12, UR33, UR16 ;  /* 0x000000210c0c72a4 */ /* 0x002fe4000f8e0210 */
[----:B------:R-:W-:Y:S01]  /*2400*/  UIMAD UR13, UR9, UR13, UR17 ;  /* 0x0000000d090d72a4 */ /* 0x000fe2000f8e0211 */
[----:B------:R-:W-:-:S11]  /*2410*/  UMOV UR7, UR31 ;  /* 0x0000001f00077c82 */ /* 0x000fd60008000000 */
.L_x_36:
[----:B------:R-:W-:Y:S01]  /*2420*/  @!P3 MOV R3, 0x6000 ;  /* 0x000060000003b802 */ /* 0x000fe20000000f00 */
[----:B------:R-:W-:Y:S01]  /*2430*/  ULEA UR9, UR7, UR30, 0x3 ;  /* 0x0000001e07097291 */ /* 0x000fe2000f8e18ff */
[----:B--23--:R-:W-:Y:S11]  /*2440*/  @P0 BRA `(.L_x_31) ;  /* 0x0000000000100947 */ /* 0x00cff60003800000 */
[----:B------:R-:W-:Y:S04]  /*2450*/  MOV R4, UR27 ;  /* 0x0000001b00047c02 */ /* 0x000fe80008000f00 */
[----:B------:R-:W-:Y:S04]  /*2460*/  SHF.L.U32 R4, R4, 0x1f, RZ ;  /* 0x0000001f04047819 */ /* 0x000fe800000006ff */
[----:B------:R-:W1:Y:S02]  /*2470*/  SYNCS.PHASECHK.TRANS64.TRYWAIT P0, [UR9+0x88], R4 ;  /* 0x00008804ff0075a7 */ /* 0x000e640008001109 */
[----:B-1----:R-:W-:Y:S05]  /*2480*/  @!P0 BRA `(.L_x_32) ;  /* 0x0000006400c48947 */ /* 0x002fea0003800000 */
.L_x_31:
[----:B------:R2:W-:Y:S01]  /*2490*/  @!P3 SYNCS.ARRIVE.TRANS64 RZ, [UR9], R3 ;  /* 0x00000003ffffb9a7 */ /* 0x0005e20008000009 */
[----:B------:R-:W-:Y:S04]  /*24a0*/  ULOP3.LUT UR8, UR38, 0x2, URZ, 0xfc, !UPT ;  /* 0x0000000226087892 */ /* 0x000fe8000f8efcff */
[----:B------:R-:W-:Y:S09]  /*24b0*/  UISETP.NE.AND UP0, UPT, UR8, 0x2, UPT ;  /* 0x000000020800788c */ /* 0x000ff2000bf05270 */
[----:B------:R-:W-:Y:S05]  /*24c0*/  BRA.U UP0, `(.L_x_33) ;  /* 0x0000000100047547 */ /* 0x000fea000b800000 */
[----:B---34-:R-:W-:Y:S05]  /*24d0*/  BPT.TRAP 0x1 ;  /* 0x000000040000795c */ /* 0x018fea0000300000 */
.L_x_33:
[----:B------:R-:W-:Y:S04]  /*24e0*/  BSSY.RECONVERGENT B0, `(.L_x_34) ;  /* 0x0000003000007945 */ /* 0x000fe80003800200 */
[----:B------:R-:W-:Y:S05]  /*24f0*/  @P2 BRA `(.L_x_35) ;  /* 0x0000000000042947 */ /* 0x000fea0003800000 */
[----:B---34-:R-:W-:Y:S05]  /*2500*/  BPT.TRAP 0x1 ;  /* 0x000000040000795c */ /* 0x018fea0000300000 */
.L_x_35:
[----:B---34-:R-:W-:Y:S05]  /*2510*/  BSYNC.RECONVERGENT B0 ;  /* 0x0000000000007941 */ /* 0x018fea0003800200 */
.L_x_34:
        /* <DEDUP_REMOVED lines=8> */
[----:B------:R-:W-:Y:S02]  /*25a0*/  UIMAD UR10, UR21, UR24, UR5 ;  /* 0x00000018150a72a4 */ /* 0x000fe4000f8e0205 */
[----:B------:R-:W-:Y:S01]  /*25b0*/  UIADD3 UR34, UP0, UPT, UR46, 0x80, URZ ;  /* 0x000000802e227890 */ /* 0x000fe2000ff1e0ff */
[----:B-1----:R-:W-:Y:S01]  /*25c0*/  MOV R0, UR27 ;  /* 0x0000001b00007c02 */ /* 0x002fe20008000f00 */
[----:B------:R-:W-:Y:S02]  /*25d0*/  ULEA UR15, UR10, UR15, 0x5 ;  /* 0x0000000f0a0f7291 */ /* 0x000fe4000f8e28ff */
[----:B------:R-:W-:Y:S01]  /*25e0*/  USHF.L.U32 UR19, UR28, 0x6, URZ ;  /* 0x000000061c137899 */ /* 0x000fe200080006ff */
[----:B------:R-:W-:Y:S01]  /*25f0*/  SHF.L.U32 R0, R0, 0x1f, RZ ;  /* 0x0000001f00007819 */ /* 0x000fe200000006ff */
[----:B------:R-:W-:Y:S02]  /*2600*/  ULOP3.LUT UR9, UR9, 0xfefffff8, URZ, 0xc0, !UPT ;  /* 0xfefffff809097892 */ /* 0x000fe4000f8ec0ff */
[----:B------:R-:W-:Y:S01]  /*2610*/  UIADD3.X UR35, UPT, UPT, URZ, UR47, URZ, UP0, !UPT ;  /* 0x0000002fff237290 */ /* 0x000fe200087fe4ff */
[----:B------:R1:W3:Y:S01]  /*2620*/  SYNCS.PHASECHK.TRANS64.TRYWAIT P0, [UR8+0x88], R0 ;  /* 0x00008800ff0075a7 */ /* 0x0002e20008001108 */
[----:B------:R-:W-:Y:S02]  /*2630*/  ULEA UR8, UR7, UR30, 0xd ;  /* 0x0000001e07087291 */ /* 0x000fe4000f8e68ff */
[----:B------:R-:W-:Y:S02]  /*2640*/  UIMAD UR7, UR22, UR25, UR6 ;  /* 0x00000019160772a4 */ /* 0x000fe4000f8e0206 */
[----:B------:R-:W-:Y:S02]  /*2650*/  UIADD3 UR8, UPT, UPT, UR8, 0x3300, URZ ;  /* 0x0000330008087890 */ /* 0x000fe4000fffe0ff */
[----:B------:R-:W-:Y:S02]  /*2660*/  ULEA UR7, UR7, UR15, 0xa ;  /* 0x0000000f07077291 */ /* 0x000fe4000f8e50ff */
[----:B------:R-:W-:Y:S02]  /*2670*/  UIADD3 UR32, UP3, UPT, UR46, 0x200, URZ ;  /* 0x000002002e207890 */ /* 0x000fe4000ff7e0ff */
[----:B------:R-:W-:Y:S02]  /*2680*/  UPRMT UR7, UR7, 0x5410, URZ ;  /* 0x0000541007077896 */ /* 0x000fe400080000ff */
[----:B------:R-:W-:Y:S02]  /*2690*/  UIADD3.X UR33, UPT, UPT, URZ, UR47, URZ, UP3, !UPT ;  /* 0x0000002fff217290 */ /* 0x000fe40009ffe4ff */
[----:B------:R-:W-:Y:S02]  /*26a0*/  UIADD3 UR16, UPT, UPT, UR16, 0x25300, URZ ;  /* 0x0002530010107890 */ /* 0x000fe4000fffe0ff */
[----:B------:R-:W-:Y:S02]  /*26b0*/  UIADD3 UR36, UPT, UPT, UR20, 0x1, URZ ;  /* 0x0000000114247890 */ /* 0x000fe4000fffe0ff */
[----:B------:R-:W-:Y:S02]  /*26c0*/  UIADD3 UR29, UPT, UPT, UR21, 0x1, URZ ;  /* 0x00000001151d7890 */ /* 0x000fe4000fffe0ff */
[----:B------:R-:W-:Y:S02]  /*26d0*/  UISETP.NE.AND UP2, UPT, UR36, UR43, UPT ;  /* 0x0000002b2400728c */ /* 0x000fe4000bf45270 */
[----:B------:R-:W-:Y:S01]  /*26e0*/  UIADD3 UR26, UPT, UPT, UR22, 0x1, URZ ;  /* 0x00000001161a7890 */ /* 0x000fe2000fffe0ff */
[----:B------:R-:W-:Y:S01]  /*26f0*/  UMOV UR44, 0x0 ;  /* 0x00000000002c7882 */ /* 0x000fe20000000000 */
[----:B------:R-:W-:Y:S01]  /*2700*/  UMOV UR45, 0x10000000 ;  /* 0x10000000002d7882 */ /* 0x000fe20000000000 */
[----:B------:R-:W-:Y:S01]  /*2710*/  UMOV UR10, UR19 ;  /* 0x00000013000a7c82 */ /* 0x000fe20008000000 */
[----:B------:R-:W-:Y:S01]  /*2720*/  UMOV UR17, UR9 ;  /* 0x0000000900117c82 */ /* 0x000fe20008000000 */
[----:B------:R4:W-:Y:S04]  /*2730*/  UTMALDG.5D.IM2COL.2CTA [UR8], [UR34], UR7, desc[UR44] ;  /* 0x00002c08220073b4 */ /* 0x0009e80008261007 */
[----:B------:R-:W-:Y:S04]  /*2740*/  @UP2 UIADD3 UR29, UPT, UPT, UR21, URZ, URZ ;  /* 0x000000ff151d2290 */ /* 0x000fe8000fffe0ff */
[----:B------:R-:W-:Y:S01]  /*2750*/  UISETP.NE.AND UP1, UPT, UR29, UR40, UPT ;  /* 0x000000281d00728c */ /* 0x000fe2000bf25270 */
[----:B------:R2:W-:Y:S10]  /*2760*/  UTMALDG.5D.2CTA [UR16], [UR32], desc[UR44] ;  /* 0x00002c10200075b4 */ /* 0x0005f40008221000 */
[----:B------:R-:W-:Y:S04]  /*2770*/  @UP1 UIADD3 UR26, UPT, UPT, UR22, URZ, URZ ;  /* 0x000000ff161a1290 */ /* 0x000fe8000fffe0ff */
[----:B------:R-:W-:Y:S02]  /*2780*/  UISETP.NE.AND UP0, UPT, UR26, UR41, UPT ;  /* 0x000000291a00728c */ /* 0x000fe4000bf05270 */
[----:B----4-:R-:W-:Y:S09]  /*2790*/  UIADD3 UR8, UPT, UPT, UR28, 0x1, URZ ;  /* 0x000000011c087890 */ /* 0x010ff2000fffe0ff */
[----:B------:R-:W-:Y:S02]  /*27a0*/  @UP0 UIADD3 UR8, UPT, UPT, UR28, URZ, URZ ;  /* 0x000000ff1c080290 */ /* 0x000fe4000fffe0ff */
[----:B------:R-:W-:Y:S02]  /*27b0*/  UIADD3 UR7, UPT, UPT, UR37, -0x1, URZ ;  /* 0xffffffff25077890 */ /* 0x000fe4000fffe0ff */
[----:B--2---:R-:W-:Y:S02]  /*27c0*/  USEL UR22, UR26, URZ, UP0 ;  /* 0x000000ff1a167287 */ /* 0x004fe40008000000 */
[----:B------:R-:W-:Y:S02]  /*27d0*/  UISETP.GT.U32.AND UP0, UPT, UR37, 0x1, UPT ;  /* 0x000000012500788c */ /* 0x000fe4000bf04070 */
[----:B------:R-:W-:Y:S02]  /*27e0*/  USEL UR20, UR36, URZ, UP2 ;  /* 0x000000ff24147287 */ /* 0x000fe40009000000 */
[----:B------:R-:W-:Y:S01]  /*27f0*/  USEL UR21, UR29, URZ, UP1 ;  /* 0x000000ff1d157287 */ /* 0x000fe20008800000 */
[----:B------:R-:W-:Y:S01]  /*2800*/  UMOV UR37, UR7 ;  /* 0x0000000700257c82 */ /* 0x000fe20008000000 */
[----:B------:R-:W-:Y:S01]  /*2810*/  UMOV UR7, UR31 ;  /* 0x0000001f00077c82 */ /* 0x000fe20008000000 */
[----:B------:R-:W-:Y:S02]  /*2820*/  UMOV UR28, UR8 ;  /* 0x00000008001c7c82 */ /* 0x000fe40008000000 */
[----:B-1----:R-:W-:Y:S07]  /*2830*/  BRA.U UP0, `(.L_x_36) ;  /* 0xfffffff900f87547 */ /* 0x002fee000b83ffff */
.L_x_30:
[----:B------:R-:W-:Y:S01]  /*2840*/  SHF.L.U32 R3, R2, 0x1f, RZ ;  /* 0x0000001f02037819 */ /* 0x000fe200000006ff */
[----:B------:R-:W-:-:S03]  /*2850*/  NOP ;  /* 0x0000000000007918 */ /* 0x000fc60000000000 */
[----:B--23--:R-:W2:Y:S02]  /*2860*/  SYNCS.PHASECHK.TRANS64.TRYWAIT P0, [UR30+0x150], R3 ;  /* 0x00015003ff0075a7 */ /* 0x00cea4000800111e */
[----:B--2---:R-:W-:Y:S05]  /*2870*/  @!P0 BRA `(.L_x_37) ;  /* 0x0000006000e08947 */ /* 0x004fea0003800000 */
.L_x_143:
[----:B------:R-:W2:Y:S01]  /*2880*/  LDS.128 R4, [UR30+0x190] ;  /* 0x0001901eff047984 */ /* 0x000ea20008000c00 */
[----:B------:R-:W-:Y:S02]  /*2890*/  UIADD3 UR4, UPT, UPT, UR30, 0x158, URZ ;  /* 0x000001581e047890 */ /* 0x000fe4000fffe0ff */
[----:B------:R-:W-:Y:S01]  /*28a0*/  UISETP.GE.AND UP0, UPT, UR39, 0x1, UPT ;  /* 0x000000012700788c */ /* 0x000fe2000bf06270 */
[----:B------:R-:W-:Y:S01]  /*28b0*/  @!PT LDS RZ, [RZ] ;  /* 0x00000000fffff984 */ /* 0x000fe20000000800 */
[----:B------:R-:W-:Y:S01]  /*28c0*/  @!PT LDS RZ, [RZ] ;  /* 0x00000000fffff984 */ /* 0x000fe20000000800 */
[----:B------:R-:W-:Y:S01]  /*28d0*/  @!PT LDS RZ, [RZ] ;  /* 0x00000000fffff984 */ /* 0x000fe20000000800 */
[----:B------:R-:W-:Y:S01]  /*28e0*/  @!PT LDS RZ, [RZ] ;  /* 0x00000000fffff984 */ /* 0x000fe20000000800 */
[----:B------:R3:W-:Y:S06]  /*28f0*/  MEMBAR.ALL.CTA ;  /* 0x0000000000007992 */ /* 0x0007ec0000008000 */
[----:B---3--:R-:W3:Y:S01]  /*2900*/  FENCE.VIEW.ASYNC.S ;  /* 0x00000000000073c6 */ /* 0x008ee20000000000 */
[----:B------:R-:W-:-:S09]  /*2910*/  UPRMT UR4, URZ, 0x654, UR4 ;  /* 0x00000654ff047896 */ /* 0x000fd20008000004 */
[----:B---3--:R-:W-:Y:S01]  /*2920*/  SYNCS.ARRIVE.TRANS64.RED.A1T0 RZ, [UR4], RZ ;  /* 0x000000ffffff79a7 */ /* 0x008fe20008100404 */
[----:B--2---:R-:W-:-:S13]  /*2930*/  LOP3.LUT P0, RZ, R6, 0x1, RZ, 0xc0, !PT ;  /* 0x0000000106ff7812 */ /* 0x004fda000780c0ff */
[----:B------:R-:W-:Y:S01]  /*2940*/  VOTEU.ANY UP1, P0 ;  /* 0x0000000000ff7886 */ /* 0x000fe20000020100 */
[----:B------:R-:W-:-:S13]  /*2950*/  PLOP3.LUT P0, PT, PT, PT, UP1, 0x80, 0x8 ;  /* 0x000000000008781c */ /* 0x000fda0003f0f018 */
[----:B-1----:R-:W-:Y:S02]  /*2960*/  @P0 MOV R0, R4 ;  /* 0x0000000400000202 */ /* 0x002fe40000000f00 */
[----:B------:R-:W-:Y:S02]  /*2970*/  @P0 LOP3.LUT R4, R5, 0xffff, RZ, 0xc0, !PT ;  /* 0x0000ffff05040812 */ /* 0x000fe400078ec0ff */
[----:B------:R-:W-:Y:S02]  /*2980*/  @P0 R2UR UR6, R0 ;  /* 0x00000000000602ca */ /* 0x000fe400000e0000 */
[----:B------:R-:W-:-:S11]  /*2990*/  @P0 R2UR UR5, R4 ;  /* 0x00000000040502ca */ /* 0x000fd600000e0000 */
[----:B------:R-:W-:Y:S02]  /*29a0*/  @UP1 UMOV UR50, UR6 ;  /* 0x0000000600321c82 */ /* 0x000fe40008000000 */
[----:B------:R-:W-:Y:S01]  /*29b0*/  @UP1 UMOV UR48, UR5 ;  /* 0x0000000500301c82 */ /* 0x000fe20008000000 */
[----:B------:R-:W-:Y:S05]  /*29c0*/  BRA.U !UP0, `(.L_x_38) ;  /* 0x0000000108d47547 */ /* 0x000fea000b800000 */
[----:B------:R-:W1:Y:S01]  /*29d0*/  LDCU.128 UR16, c[0x0][0xc10] ;  /* 0x00018200ff1077ac */ /* 0x000e620008000c00 */
[----:B------:R-:W2:Y:S01]  /*29e0*/  LDCU UR20, c[0x0][0xc20] ;  /* 0x00018400ff1477ac */ /* 0x000ea20008000800 */
[----:B------:R-:W3:Y:S01]  /*29f0*/  LDCU UR13, c[0x0][0xc0c] ;  /* 0x00018180ff0d77ac */ /* 0x000ee20008000800 */
[----:B------:R-:W4:Y:S01]  /*2a00*/  LDCU.64 UR14, c[0x0][0xc28] ;  /* 0x00018500ff0e77ac */ /* 0x000f220008000a00 */
[----:B------:R-:W-:Y:S02]  /*2a10*/  UISETP.NE.AND UP3, UPT, UR39, 0x1, UPT ;  /* 0x000000012700788c */ /* 0x000fe4000bf65270 */
[----:B-1----:R-:W-:Y:S02]  /*2a20*/  UIMAD.WIDE.U32 UR4, UR52, UR19, URZ ;  /* 0x00000013340472a5 */ /* 0x002fe4000f8e00ff */
[----:B------:R-:W-:Y:S02]  /*2a30*/  UIMAD.WIDE.U32 UR6, UR53, UR16, URZ ;  /* 0x00000010350672a5 */ /* 0x000fe4000f8e00ff */
[----:B------:R-:W-:-:S02]  /*2a40*/  UISETP.NE.AND UP0, UPT, UR18, 0x1, UPT ;  /* 0x000000011200788c */ /* 0x000fc4000bf05270 */
[----:B------:R-:W-:Y:S01]  /*2a50*/  UIMAD.WIDE.U32 UR10, UR48, UR19, URZ ;  /* 0x00000013300a72a5 */ /* 0x000fe2000f8e00ff */
[----:B------:R-:W-:Y:S01]  /*2a60*/  UMOV UR4, UR5 ;  /* 0x0000000500047c82 */ /* 0x000fe20008000000 */
[----:B---3--:R-:W-:Y:S02]  /*2a70*/  UISETP.NE.AND UP2, UPT, UR13, 0x1, UPT ;  /* 0x000000010d00788c */ /* 0x008fe4000bf45270 */
[----:B--2---:R-:W-:Y:S02]  /*2a80*/  USHF.R.U32.HI UR5, URZ, UR20, UR4 ;  /* 0x00000014ff057299 */ /* 0x004fe40008011604 */
[----:B------:R-:W-:Y:S01]  /*2a90*/  UIMAD.WIDE.U32 UR8, UR50, UR16, URZ ;  /* 0x00000010320872a5 */ /* 0x000fe2000f8e00ff */
[----:B------:R-:W-:Y:S01]  /*2aa0*/  UMOV UR4, UR7 ;  /* 0x0000000700047c82 */ /* 0x000fe20008000000 */
[----:B------:R-:W-:Y:S02]  /*2ab0*/  USEL UR5, UR52, UR5, !UP0 ;  /* 0x0000000534057287 */ /* 0x000fe4000c000000 */
[----:B------:R-:W-:-:S02]  /*2ac0*/  USHF.R.U32.HI UR4, URZ, UR17, UR4 ;  /* 0x00000011ff047299 */ /* 0x000fc40008011604 */
[----:B----4-:R-:W-:Y:S02]  /*2ad0*/  UIMAD.WIDE.U32 UR6, UR5, UR14, URZ ;  /* 0x0000000e050672a5 */ /* 0x010fe4000f8e00ff */
[----:B------:R-:W-:Y:S01]  /*2ae0*/  USEL UR12, UR53, UR4, !UP2 ;  /* 0x00000004350c7287 */ /* 0x000fe2000d000000 */
[----:B------:R-:W-:Y:S02]  /*2af0*/  UMOV UR8, UR9 ;  /* 0x0000000900087c82 */ /* 0x000fe40008000000 */
[----:B------:R-:W-:Y:S01]  /*2b00*/  UMOV UR4, UR11 ;  /* 0x0000000b00047c82 */ /* 0x000fe20008000000 */
[----:B------:R-:W-:Y:S01]  /*2b10*/  UIMAD.WIDE.U32 UR10, UR12, UR14, URZ ;  /* 0x0000000e0c0a72a5 */ /* 0x000fe2000f8e00ff */
[----:B------:R-:W-:Y:S01]  /*2b20*/  UMOV UR6, UR7 ;  /* 0x0000000700067c82 */ /* 0x000fe20008000000 */
[----:B------:R-:W-:Y:S02]  /*2b30*/  USHF.R.U32.HI UR4, URZ, UR20, UR4 ;  /* 0x00000014ff047299 */ /* 0x000fe40008011604 */
[----:B------:R-:W-:-:S02]  /*2b40*/  @UP3 USHF.R.U32.HI UR5, URZ, UR15, UR6 ;  /* 0x0000000fff053299 */ /* 0x000fc40008011606 */
[----:B------:R-:W-:Y:S01]  /*2b50*/  USHF.R.U32.HI UR17, URZ, UR17, UR8 ;  /* 0x00000011ff117299 */ /* 0x000fe20008011608 */
[----:B------:R-:W-:Y:S01]  /*2b60*/  UMOV UR6, UR11 ;  /* 0x0000000b00067c82 */ /* 0x000fe20008000000 */
[----:B------:R-:W-:Y:S02]  /*2b70*/  USEL UR4, UR48, UR4, !UP0 ;  /* 0x0000000430047287 */ /* 0x000fe4000c000000 */
[----:B------:R-:W-:Y:S02]  /*2b80*/  @UP3 USHF.R.U32.HI UR12, URZ, UR15, UR6 ;  /* 0x0000000fff0c3299 */ /* 0x000fe40008011606 */
[----:B------:R-:W-:Y:S02]  /*2b90*/  UIMAD UR6, UR39, UR5, URZ ;  /* 0x00000005270672a4 */ /* 0x000fe4000f8e02ff */
[----:B------:R-:W-:Y:S02]  /*2ba0*/  USEL UR5, UR50, UR17, !UP2 ;  /* 0x0000001132057287 */ /* 0x000fe4000d000000 */
[----:B------:R-:W-:-:S02]  /*2bb0*/  UIMAD UR8, UR39, UR12, URZ ;  /* 0x0000000c270872a4 */ /* 0x000fc4000f8e02ff */
[----:B------:R-:W-:Y:S02]  /*2bc0*/  UISETP.GE.AND UP0, UPT, UR4, UR6, UPT ;  /* 0x000000060400728c */ /* 0x000fe4000bf06270 */
[----:B------:R-:W-:Y:S02]  /*2bd0*/  UIMAD.WIDE.U32 UR6, UR4, UR14, URZ ;  /* 0x0000000e040672a5 */ /* 0x000fe4000f8e00ff */
[----:B------:R-:W-:Y:S02]  /*2be0*/  UISETP.GE.OR UP0, UPT, UR5, UR8, UP0 ;  /* 0x000000080500728c */ /* 0x000fe40008706670 */
[----:B------:R-:W-:Y:S02]  /*2bf0*/  UIMAD.WIDE.U32 UR8, UR5, UR14, URZ ;  /* 0x0000000e050872a5 */ /* 0x000fe4000f8e00ff */
[----:B------:R-:W-:Y:S01]  /*2c00*/  UIADD3 UR10, UPT, UPT, -UR4, URZ, URZ ;  /* 0x000000ff040a7290 */ /* 0x000fe2000fffe1ff */
[----:B------:R-:W-:Y:S02]  /*2c10*/  UMOV UR6, UR7 ;  /* 0x0000000700067c82 */ /* 0x000fe40008000000 */
[----:B------:R-:W-:-:S02]  /*2c20*/  USHF.R.U32.HI UR6, URZ, UR15, UR6 ;  /* 0x0000000fff067299 */ /* 0x000fc40008011606 */
[----:B------:R-:W-:Y:S02]  /*2c30*/  UIMAD UR10, UR18, UR10, UR48 ;  /* 0x0000000a120a72a4 */ /* 0x000fe4000f8e0230 */
[----:B------:R-:W-:Y:S01]  /*2c40*/  USEL UR6, UR4, UR6, !UP3 ;  /* 0x0000000604067287 */ /* 0x000fe2000d800000 */
[----:B------:R-:W-:Y:S01]  /*2c50*/  @!UP0 UMOV UR7, UR9 ;  /* 0x0000000900078c82 */ /* 0x000fe20008000000 */
[----:B------:R-:W-:Y:S02]  /*2c60*/  UIADD3 UR9, UPT, UPT, -UR5, URZ, URZ ;  /* 0x000000ff05097290 */ /* 0x000fe4000fffe1ff */
[----:B------:R-:W-:Y:S02]  /*2c70*/  @!UP0 USHF.R.U32.HI UR7, URZ, UR15, UR7 ;  /* 0x0000000fff078299 */ /* 0x000fe40008011607 */
[----:B------:R-:W-:Y:S02]  /*2c80*/  UIADD3 UR8, UPT, UPT, -UR6, URZ, URZ ;  /* 0x000000ff06087290 */ /* 0x000fe4000fffe1ff */
[----:B------:R-:W-:-:S02]  /*2c90*/  @!UP0 USEL UR7, UR5, UR7, !UP3 ;  /* 0x0000000705078287 */ /* 0x000fc4000d800000 */
[----:B------:R-:W-:Y:S02]  /*2ca0*/  UIMAD UR8, UR39, UR8, UR4 ;  /* 0x00000008270872a4 */ /* 0x000fe4000f8e0204 */
[----:B------:R-:W-:Y:S02]  /*2cb0*/  @!UP0 UIADD3 UR6, UPT, UPT, UR6, -UR7, URZ ;  /* 0x8000000706068290 */ /* 0x000fe4000fffe0ff */
[----:B------:R-:W-:Y:S02]  /*2cc0*/  @!UP0 UIMAD UR7, UR8, UR12, UR7 ;  /* 0x0000000c080782a4 */ /* 0x000fe4000f8e0207 */
[----:B------:R-:W-:Y:S02]  /*2cd0*/  @!UP0 UIMAD UR4, UR39, UR6, UR5 ;  /* 0x00000006270482a4 */ /* 0x000fe4000f8e0205 */
[----:B------:R-:W-:Y:S02]  /*2ce0*/  UIMAD UR6, UR13, UR9, UR50 ;  /* 0x000000090d0672a4 */ /* 0x000fe4000f8e0232 */
[----:B------:R-:W-:Y:S01]  /*2cf0*/  UIMAD UR48, UR4, UR18, UR10 ;  /* 0x00000012043072a4 */ /* 0x000fe2000f8e020a */
[----:B------:R-:W-:-:S02]  /*2d00*/  @!UP0 UMOV UR5, UR7 ;  /* 0x0000000700058c82 */ /* 0x000fc40008000000 */
[----:B------:R-:W-:-:S12]  /*2d10*/  UIMAD UR50, UR5, UR13, UR6 ;  /* 0x0000000d053272a4 */ /* 0x000fd8000f8e0206 */
.L_x_38:
[----:B------:R-:W1:Y:S02]  /*2d20*/  LDCU UR4, c[0x0][0xc30] ;  /* 0x00018600ff0477ac */ /* 0x000e640008000800 */
[----:B-1----:R-:W-:-:S09]  /*2d30*/  UISETP.NE.AND UP0, UPT, UR4, 0x1, UPT ;  /* 0x000000010400788c */ /* 0x002fd2000bf05270 */
[----:B------:R-:W-:Y:S05]  /*2d40*/  BRA.U UP0, `(.L_x_39) ;  /* 0x0000000100447547 */ /* 0x000fea000b800000 */
[----:B------:R-:W1:Y:S01]  /*2d50*/  LDCU.128 UR8, c[0x0][0xc10] ;  /* 0x00018200ff0877ac */ /* 0x000e620008000c00 */
[----:B------:R-:W2:Y:S01]  /*2d60*/  LDCU UR12, c[0x0][0xc0c] ;  /* 0x00018180ff0c77ac */ /* 0x000ea20008000800 */
[----:B------:R-:W3:Y:S01]  /*2d70*/  LDCU UR13, c[0x0][0xc20] ;  /* 0x00018400ff0d77ac */ /* 0x000ee20008000800 */
[----:B-1----:R-:W-:Y:S02]  /*2d80*/  UIMAD.WIDE.U32 UR6, UR50, UR8, URZ ;  /* 0x00000008320672a5 */ /* 0x002fe4000f8e00ff */
[----:B------:R-:W-:Y:S02]  /*2d90*/  UIMAD.WIDE.U32 UR4, UR48, UR11, URZ ;  /* 0x0000000b300472a5 */ /* 0x000fe4000f8e00ff */
[----:B--2---:R-:W-:Y:S02]  /*2da0*/  UISETP.NE.AND UP2, UPT, UR12, 0x1, UPT ;  /* 0x000000010c00788c */ /* 0x004fe4000bf45270 */
[----:B------:R-:W-:Y:S01]  /*2db0*/  UISETP.NE.AND UP0, UPT, UR10, 0x1, UPT ;  /* 0x000000010a00788c */ /* 0x000fe2000bf05270 */
[----:B------:R-:W-:-:S02]  /*2dc0*/  UMOV UR6, UR7 ;  /* 0x0000000700067c82 */ /* 0x000fc40008000000 */
[----:B------:R-:W-:Y:S01]  /*2dd0*/  UMOV UR4, UR5 ;  /* 0x0000000500047c82 */ /* 0x000fe20008000000 */
[----:B------:R-:W-:Y:S02]  /*2de0*/  USHF.R.U32.HI UR6, URZ, UR9, UR6 ;  /* 0x00000009ff067299 */ /* 0x000fe40008011606 */
[----:B---3--:R-:W-:Y:S02]  /*2df0*/  USHF.R.U32.HI UR4, URZ, UR13, UR4 ;  /* 0x0000000dff047299 */ /* 0x008fe40008011604 */
[----:B------:R-:W-:Y:S02]  /*2e00*/  USEL UR5, UR50, UR6, !UP2 ;  /* 0x0000000632057287 */ /* 0x000fe4000d000000 */
[----:B------:R-:W-:-:S04]  /*2e10*/  USEL UR4, UR48, UR4, !UP0 ;  /* 0x0000000430047287 */ /* 0x000fc8000c000000 */
[----:B------:R-:W-:Y:S02]  /*2e20*/  UIADD3 UR6, UPT, UPT, UR5, -UR4, URZ ;  /* 0x8000000405067290 */ /* 0x000fe4000fffe0ff */
[----:B------:R-:W-:Y:S02]  /*2e30*/  UIADD3 UR4, UPT, UPT, -UR5, UR4, URZ ;  /* 0x0000000405047290 */ /* 0x000fe4000fffe1ff */
[----:B------:R-:W-:Y:S02]  /*2e40*/  UIMAD UR48, UR6, UR10, UR48 ;  /* 0x0000000a063072a4 */ /* 0x000fe4000f8e0230 */
[----:B------:R-:W-:-:S12]  /*2e50*/  UIMAD UR50, UR4, UR12, UR50 ;  /* 0x0000000c043272a4 */ /* 0x000fd8000f8e0232 */
.L_x_39:
[----:B------:R-:W-:Y:S01]  /*2e60*/  R2UR UR5, R48 ;  /* 0x00000000300572ca */ /* 0x000fe200000e0000 */
[----:B------:R-:W-:Y:S01]  /*2e70*/  UMOV UR36, UR42 ;  /* 0x0000002a00247c82 */ /* 0x000fe20008000000 */
[----:B------:R-:W-:Y:S02]  /*2e80*/  R2UR UR4, R47 ;  /* 0x000000002f0472ca */ /* 0x000fe400000e0000 */
[----:B------:R-:W-:Y:S02]  /*2e90*/  PLOP3.LUT P1, PT, PT, PT, PT, 0x80, 0x8 ;  /* 0x000000000008781c */ /* 0x000fe40003f2f070 */
[----:B------:R-:W-:-:S07]  /*2ea0*/  LOP3.LUT R2, R2, 0x1, RZ, 0x3c, !PT ;  /* 0x0000000102027812 */ /* 0x000fce00078e3cff */
[----:B------:R-:W-:Y:S02]  /*2eb0*/  UIADD3 UR44, UPT, UPT, UR50, UR5, URZ ;  /* 0x00000005322c7290 */ /* 0x000fe4000fffe0ff */
[----:B------:R-:W-:Y:S01]  /*2ec0*/  UIADD3 UR19, UPT, UPT, UR48, UR4, URZ ;  /* 0x0000000430137290 */ /* 0x000fe2000fffe0ff */
[----:B------:R-:W-:Y:S11]  /*2ed0*/  BRA.U UP1, `(.L_x_40) ;  /* 0xffffffe901a47547 */ /* 0x000ff6000b83ffff */
[----:B------:R-:W-:Y:S01]  /*2ee0*/  UIADD3 UR30, UPT, UPT, UR30, 0x88, URZ ;  /* 0x000000881e1e7890 */ /* 0x000fe2000fffe0ff */
[----:B------:R-:W-:-:S03]  /*2ef0*/  MOV R2, UR27 ;  /* 0x0000001b00027c02 */ /* 0x000fc60008000f00 */
[----:B------:R-:W-:Y:S01]  /*2f00*/  ULEA UR4, UR31, UR30, 0x3 ;  /* 0x0000001e1f047291 */ /* 0x000fe2000f8e18ff */
[----:B------:R-:W-:-:S08]  /*2f10*/  SHF.L.U32 R2, R2, 0x1f, RZ ;  /* 0x0000001f02027819 */ /* 0x000fd000000006ff */
[----:B------:R-:W1:Y:S02]  /*2f20*/  SYNCS.PHASECHK.TRANS64.TRYWAIT P0, [UR4], R2 ;  /* 0x00000002ff0075a7 */ /* 0x000e640008001104 */
[----:B-1----:R-:W-:Y:S05]  /*2f30*/  @!P0 BRA `(.L_x_41) ;  /* 0x0000005c00488947 */ /* 0x002fea0003800000 */
.L_x_145:
[----:B------:R-:W-:-:S04]  /*2f40*/  UIADD3 UR4, UPT, UPT, UR31, 0x1, URZ ;  /* 0x000000011f047890 */ /* 0x000fc8000fffe0ff */
[----:B------:R-:W-:-:S04]  /*2f50*/  UISETP.NE.AND UP0, UPT, UR4, 0x11, UPT ;  /* 0x000000110400788c */ /* 0x000fc8000bf05270 */
[----:B------:R-:W-:Y:S02]  /*2f60*/  USEL UR5, URZ, 0x1, UP0 ;  /* 0x00000001ff057887 */ /* 0x000fe40008000000 */
[----:B------:R-:W-:Y:S02]  /*2f70*/  USEL UR4, UR4, URZ, UP0 ;  /* 0x000000ff04047287 */ /* 0x000fe40008000000 */
[----:B------:R-:W-:Y:S02]  /*2f80*/  ULOP3.LUT UR6, UR27, UR5, URZ, 0x3c, !UPT ;  /* 0x000000051b067292 */ /* 0x000fe4000f8e3cff */
[----:B------:R-:W-:-:S04]  /*2f90*/  ULEA UR5, UR4, UR30, 0x3 ;  /* 0x0000001e04057291 */ /* 0x000fc8000f8e18ff */
[----:B-1----:R-:W-:-:S04]  /*2fa0*/  MOV R2, UR6 ;  /* 0x0000000600027c02 */ /* 0x002fc80008000f00 */
[----:B------:R-:W-:-:S04]  /*2fb0*/  SHF.L.U32 R2, R2, 0x1f, RZ ;  /* 0x0000001f02027819 */ /* 0x000fc800000006ff */
[----:B------:R-:W1:Y:S02]  /*2fc0*/  SYNCS.PHASECHK.TRANS64.TRYWAIT P0, [UR5], R2 ;  /* 0x00000002ff0075a7 */ /* 0x000e640008001105 */
[----:B-1----:R-:W-:Y:S05]  /*2fd0*/  @!P0 BRA `(.L_x_42) ;  /* 0x0000005c00388947 */ /* 0x002fea0003800000 */
.L_x_147:
        /* <DEDUP_REMOVED lines=10> */
.L_x_149:
        /* <DEDUP_REMOVED lines=10> */
.L_x_151:
        /* <DEDUP_REMOVED lines=10> */
.L_x_153:
        /* <DEDUP_REMOVED lines=10> */
.L_x_155:
        /* <DEDUP_REMOVED lines=10> */
.L_x_157:
        /* <DEDUP_REMOVED lines=10> */
.L_x_159:
        /* <DEDUP_REMOVED lines=10> */
.L_x_161:
        /* <DEDUP_REMOVED lines=10> */
.L_x_163:
        /* <DEDUP_REMOVED lines=10> */
.L_x_165:
        /* <DEDUP_REMOVED lines=10> */
.L_x_167:
        /* <DEDUP_REMOVED lines=10> */
.L_x_169:
        /* <DEDUP_REMOVED lines=10> */
.L_x_171:
        /* <DEDUP_REMOVED lines=10> */
.L_x_173:
        /* <DEDUP_REMOVED lines=10> */
.L_x_175:
[----:B------:R-:W-:-:S04]  /*38a0*/  UIADD3 UR4, UPT, UPT, UR4, 0x1, URZ ;  /* 0x0000000104047890 */ /* 0x000fc8000fffe0ff */
[----:B------:R-:W-:-:S04]  /*38b0*/  UISETP.NE.AND UP0, UPT, UR4, 0x11, UPT ;  /* 0x000000110400788c */ /* 0x000fc8000bf05270 */
[----:B------:R-:W-:Y:S02]  /*38c0*/  USEL UR5, URZ, 0x1, UP0 ;  /* 0x00000001ff057887 */ /* 0x000fe40008000000 */
[----:B------:R-:W-:Y:S02]  /*38d0*/  USEL UR4, UR4, URZ, UP0 ;  /* 0x000000ff04047287 */ /* 0x000fe40008000000 */
[----:B------:R-:W-:Y:S02]  /*38e0*/  ULOP3.LUT UR5, UR6, UR5, URZ, 0x3c, !UPT ;  /* 0x0000000506057292 */ /* 0x000fe4000f8e3cff */
[----:B------:R-:W-:-:S04]  /*38f0*/  ULEA UR4, UR4, UR30, 0x3 ;  /* 0x0000001e04047291 */ /* 0x000fc8000f8e18ff */
[----:B-1----:R-:W-:Y:S02]  /*3900*/  IMAD.U32 R2, RZ, RZ, UR5 ;  /* 0x00000005ff027e24 */ /* 0x002fe4000f8e00ff */
[----:B------:R-:W-:-:S03]  /*3910*/  MOV R0, UR4 ;  /* 0x0000000400007c02 */ /* 0x000fc60008000f00 */
[----:B------:R-:W-:-:S07]  /*3920*/  SHF.L.U32 R2, R2, 0x1f, RZ ;  /* 0x0000001f02027819 */ /* 0x000fce00000006ff */
.L_x_57:
[----:B-1----:R1:W2:Y:S02]  /*3930*/  SYNCS.PHASECHK.TRANS64.TRYWAIT P0, [R0+URZ], R2 ;  /* 0x00000002000075a7 */ /* 0x0022a400080011ff */
[----:B--2---:R-:W-:Y:S05]  /*3940*/  @!P0 NANOSLEEP.SYNCS 0x989680 ;  /* 0x009896800000895d */ /* 0x004fea0003900000 */
[----:B------:R-:W2:Y:S02]  /*3950*/  @!P0 SYNCS.PHASECHK.TRANS64 P0, [R0+URZ], R2 ;  /* 0x00000002000085a7 */ /* 0x000ea400080010ff */
[----:B--2---:R-:W-:Y:S05]  /*3960*/  @P0 EXIT ;  /* 0x000000000000094d */ /* 0x004fea0003800000 */
[----:B------:R-:W-:Y:S05]  /*3970*/  BRA `(.L_x_57) ;  /* 0xfffffffc00ec7947 */ /* 0x000fea000383ffff */
.L_x_22:
[----:B------:R-:W2:Y:S02]  /*3980*/  S2UR UR4, SR_CgaCtaId ;  /* 0x00000000000479c3 */ /* 0x000ea40000008800 */
[----:B--2---:R-:W-:-:S04]  /*3990*/  UISETP.NE.AND UP0, UPT, UR4, URZ, UPT ;  /* 0x000000ff0400728c */ /* 0x004fc8000bf05270 */
[----:B------:R-:W-:-:S09]  /*39a0*/  UISETP.NE.OR UP0, UPT, UR18, 0x1, UP0 ;  /* 0x000000011200788c */ /* 0x000fd20008705670 */
[----:B------:R-:W-:Y:S05]  /*39b0*/  BRA.U UP0, `(.L_x_58) ;  /* 0x0000000100b47547 */ /* 0x000fea000b800000 */
[----:B------:R-:W2:Y:S01]  /*39c0*/  S2UR UR5, SR_CgaCtaId ;  /* 0x00000000000579c3 */ /* 0x000ea20000008800 */
[----:B------:R-:W-:Y:S01]  /*39d0*/  UMOV UR4, 0x400 ;  /* 0x0000040000047882 */ /* 0x000fe20000000000 */
[----:B------:R-:W-:Y:S01]  /*39e0*/  HFMA2 R2, -RZ, RZ, 0, 5.9604644775390625e-08 ;  /* 0x00000001ff027431 */ /* 0x000fe200000001ff */
[----:B------:R-:W-:Y:S01]  /*39f0*/  ISETP.GE.U32.AND P0, PT, R3, 0x2, PT ;  /* 0x000000020300780c */ /* 0x000fe20003f06070 */
[----:B------:R-:W-:Y:S01]  /*3a00*/  IMAD.MOV.U32 R8, RZ, RZ, RZ ;  /* 0x000000ffff087224 */ /* 0x000fe200078e00ff */
[----:B--2---:R-:W-:-:S04]  /*3a10*/  ULEA UR4, UR5, UR4, 0x18 ;  /* 0x0000000405047291 */ /* 0x004fc8000f8ec0ff */
[----:B------:R-:W-:Y:S02]  /*3a20*/  UIADD3 UR5, UPT, UPT, UR4, 0x158, URZ ;  /* 0x0000015804057890 */ /* 0x000fe4000fffe0ff */
[----:B------:R-:W-:Y:S02]  /*3a30*/  UIADD3 UR8, UPT, UPT, UR4, 0x150, URZ ;  /* 0x0000015004087890 */ /* 0x000fe4000fffe0ff */
[----:B------:R-:W-:-:S12]  /*3a40*/  UPRMT UR5, URZ, 0x654, UR5 ;  /* 0x00000654ff057896 */ /* 0x000fd80008000005 */
.L_x_61:
[----:B------:R-:W-:Y:S01]  /*3a50*/  SHF.L.U32 R6, R2, 0x1f, RZ ;  /* 0x0000001f02067819 */ /* 0x000fe200000006ff */
[----:B------:R-:W-:Y:S02]  /*3a60*/  IMAD.U32 R4, RZ, RZ, UR8 ;  /* 0x00000008ff047e24 */ /* 0x000fe4000f8e00ff */
[----:B------:R-:W-:Y:S01]  /*3a70*/  @!P0 IMAD.MOV.U32 R5, RZ, RZ, 0x10 ;  /* 0x00000010ff058424 */ /* 0x000fe200078e00ff */
[----:B------:R-:W2:Y:S02]  /*3a80*/  SYNCS.PHASECHK.TRANS64.TRYWAIT P1, [UR4+0x158], R6 ;  /* 0x00015806ff0075a7 */ /* 0x000ea40008021104 */
[----:B------:R-:W-:-:S04]  /*3a90*/  PRMT R4, R3, 0x654, R4 ;  /* 0x0000065403047816 */ /* 0x000fc80000000004 */
[----:B------:R-:W-:Y:S01]  /*3aa0*/  SEL R0, R4, R0, !P0 ;  /* 0x0000000004007207 */ /* 0x000fe20004000000 */
[----:B--2---:R-:W-:Y:S06]  /*3ab0*/  @!P1 BRA `(.L_x_59) ;  /* 0x0000005400e89947 */ /* 0x004fec0003800000 */
.L_x_177:
[----:B------:R-:W-:Y:S01]  /*3ac0*/  UIADD3 UR6, UPT, UPT, UR4, 0x190, URZ ;  /* 0x0000019004067890 */ /* 0x000fe2000fffe0ff */
[----:B------:R3:W-:Y:S01]  /*3ad0*/  @!P0 SYNCS.ARRIVE.TRANS64.RED RZ, [R0+URZ], R5 ;  /* 0x0000000500ff89a7 */ /* 0x0007e200080004ff */
[----:B------:R-:W-:Y:S01]  /*3ae0*/  UIADD3 UR7, UPT, UPT, UR4, 0x150, URZ ;  /* 0x0000015004077890 */ /* 0x000fe2000fffe0ff */
[----:B------:R-:W-:-:S08]  /*3af0*/  LOP3.LUT R2, R2, 0x1, RZ, 0x3c, !PT ;  /* 0x0000000102027812 */ /* 0x000fd000078e3cff */
[----:B------:R-:W-:Y:S06]  /*3b00*/  UGETNEXTWORKID.BROADCAST [UR6], [UR7] ;  /* 0x00000000060073ca */ /* 0x000fec0008000100 */
[----:B---3--:R-:W-:-:S04]  /*3b10*/  SHF.L.U32 R5, R8, 0x1f, RZ ;  /* 0x0000001f08057819 */ /* 0x008fc800000006ff */
[----:B------:R-:W3:Y:S02]  /*3b20*/  SYNCS.PHASECHK.TRANS64.TRYWAIT P1, [UR4+0x150], R5 ;  /* 0x00015005ff0075a7 */ /* 0x000ee40008021104 */
[----:B---3--:R-:W-:Y:S05]  /*3b30*/  @!P1 BRA `(.L_x_60) ;  /* 0x0000005400e09947 */ /* 0x008fea0003800000 */
.L_x_179:
[----:B--2---:R-:W2:Y:S01]  /*3b40*/  LDS.128 R4, [UR4+0x190] ;  /* 0x00019004ff047984 */ /* 0x004ea20008000c00 */
[----:B------:R-:W-:Y:S01]  /*3b50*/  LOP3.LUT R8, R8, 0x1, RZ, 0x3c, !PT ;  /* 0x0000000108087812 */ /* 0x000fe200078e3cff */
[----:B------:R-:W-:Y:S01]  /*3b60*/  @!PT LDS RZ, [RZ] ;  /* 0x00000000fffff984 */ /* 0x000fe20000000800 */
[----:B------:R-:W-:Y:S01]  /*3b70*/  @!PT LDS RZ, [RZ] ;  /* 0x00000000fffff984 */ /* 0x000fe20000000800 */
[----:B------:R-:W-:Y:S01]  /*3b80*/  @!PT LDS RZ, [RZ] ;  /* 0x00000000fffff984 */ /* 0x000fe20000000800 */
[----:B------:R-:W-:Y:S01]  /*3b90*/  @!PT LDS RZ, [RZ] ;  /* 0x00000000fffff984 */ /* 0x000fe20000000800 */
[----:B------:R3:W-:Y:S06]  /*3ba0*/  MEMBAR.ALL.CTA ;  /* 0x0000000000007992 */ /* 0x0007ec0000008000 */
[----:B---3--:R-:W3:Y:S02]  /*3bb0*/  FENCE.VIEW.ASYNC.S ;  /* 0x00000000000073c6 */ /* 0x008ee40000000000 */
[----:B---3--:R-:W-:Y:S01]  /*3bc0*/  SYNCS.ARRIVE.TRANS64.RED.A1T0 RZ, [UR5], RZ ;  /* 0x000000ffffff79a7 */ /* 0x008fe20008100405 */
[----:B--2---:R-:W-:-:S13]  /*3bd0*/  LOP3.LUT P1, RZ, R6, 0x1, RZ, 0xc0, !PT ;  /* 0x0000000106ff7812 */ /* 0x004fda000782c0ff */
[----:B------:R-:W-:Y:S05]  /*3be0*/  @P1 BRA `(.L_x_61) ;  /* 0xfffffffc00981947 */ /* 0x000fea000383ffff */
[----:B------:R-:W-:-:S04]  /*3bf0*/  SHF.L.U32 R0, R2, 0x1f, RZ ;  /* 0x0000001f02007819 */ /* 0x000fc800000006ff */
[----:B------:R-:W2:Y:S02]  /*3c00*/  SYNCS.PHASECHK.TRANS64 P0, [UR4+0x158], R0 ;  /* 0x00015800ff0075a7 */ /* 0x000ea40008001004 */
[----:B-12---:R-:W-:Y:S05]  /*3c10*/  @P0 EXIT ;  /* 0x000000000000094d */ /* 0x006fea0003800000 */
[----:B------:R-:W-:-:S07]  /*3c20*/  MOV R0, UR4 ;  /* 0x0000000400007c02 */ /* 0x000fce0008000f00 */
.L_x_62:
[----:B-1----:R-:W-:-:S04]  /*3c30*/  SHF.L.U32 R3, R2, 0x1f, RZ ;  /* 0x0000001f02037819 */ /* 0x002fc800000006ff */
[----:B------:R1:W2:Y:S03]  /*3c40*/  SYNCS.PHASECHK.TRANS64.TRYWAIT P0, [R0+URZ+0x158], R3 ;  /* 0x00015803000075a7 */ /* 0x0002a600080011ff */
[----:B--2---:R-:W-:Y:S05]  /*3c50*/  @!P0 NANOSLEEP.SYNCS 0x989680 ;  /* 0x009896800000895d */ /* 0x004fea0003900000 */
[----:B------:R-:W2:Y:S02]  /*3c60*/  @!P0 SYNCS.PHASECHK.TRANS64 P0, [R0+URZ+0x158], R3 ;  /* 0x00015803000085a7 */ /* 0x000ea400080010ff */
[----:B--2---:R-:W-:Y:S05]  /*3c70*/  @P0 EXIT ;  /* 0x000000000000094d */ /* 0x004fea0003800000 */
[----:B------:R-:W-:Y:S05]  /*3c80*/  BRA `(.L_x_62) ;  /* 0xfffffffc00e87947 */ /* 0x000fea000383ffff */
.L_x_58:
[----:B------:R-:W-:Y:S05]  /*3c90*/  BRA.U UP4, `(.L_x_63) ;  /* 0x0000001104a47547 */ /* 0x000fea000b800000 */
[----:B------:R-:W2:Y:S01]  /*3ca0*/  S2UR UR4, SR_CgaCtaId ;  /* 0x00000000000479c3 */ /* 0x000ea20000008800 */
[----:B------:R-:W-:Y:S01]  /*3cb0*/  UMOV UR5, 0x40 ;  /* 0x0000004000057882 */ /* 0x000fe20000000000 */
[----:B------:R-:W-:Y:S01]  /*3cc0*/  NOP ;  /* 0x0000000000007918 */ /* 0x000fe20000000000 */
[----:B------:R-:W-:Y:S01]  /*3cd0*/  UMOV UR6, 0x400 ;  /* 0x0000040000067882 */ /* 0x000fe20000000000 */
[----:B--2---:R-:W-:Y:S02]  /*3ce0*/  ULEA UR5, UR4, UR5, 0x18 ;  /* 0x0000000504057291 */ /* 0x004fe4000f8ec0ff */
[----:B------:R-:W-:-:S07]  /*3cf0*/  ULEA UR6, UR4, UR6, 0x18 ;  /* 0x0000000604067291 */ /* 0x000fce000f8ec0ff */
[----:B------:R-:W2:Y:S02]  /*3d00*/  LDS.U8 R3, [UR5+0x1c] ;  /* 0x00001c05ff037984 */ /* 0x000ea40008000000 */
[----:B--2---:R-:W-:-:S13]  /*3d10*/  ISETP.NE.AND P0, PT, R3, RZ, PT ;  /* 0x000000ff0300720c */ /* 0x004fda0003f05270 */
[----:B------:R-:W-:Y:S05]  /*3d20*/  @P0 BRA `(.L_x_64) ;  /* 0x0000000400080947 */ /* 0x000fea0003800000 */
[----:B------:R-:W-:Y:S02]  /*3d30*/  UISETP.NE.U32.AND UP1, UPT, UR38, 0x1, UPT ;  /* 0x000000012600788c */ /* 0x000fe4000bf25070 */
[----:B------:R-:W-:-:S07]  /*3d40*/  UIADD3 UR7, UPT, UPT, UR5, 0x8, URZ ;  /* 0x0000000805077890 */ /* 0x000fce000fffe0ff */
[----:B------:R-:W-:Y:S05]  /*3d50*/  BRA.U !UP1, `(.L_x_65) ;  /* 0x00000001099c7547 */ /* 0x000fea000b800000 */
[----:B------:R-:W-:Y:S01]  /*3d60*/  ELECT P0, URZ, PT ;  /* 0x0000000000ff782f */ /* 0x000fe20003800000 */
[----:B------:R-:W-:-:S12]  /*3d70*/  BSSY B0, `(.L_x_65) ;  /* 0x0000025000007945 */ /* 0x000fd80003800000 */
[----:B------:R-:W-:Y:S05]  /*3d80*/  @!P0 BRA `(.L_x_66) ;  /* 0x00000000008c8947 */ /* 0x000fea0003800000 */
[----:B------:R-:W-:-:S05]  /*3d90*/  UMOV UR4, 0x10 ;  /* 0x0000001000047882 */ /* 0x000fca0000000000 */
[----:B------:R-:W-:Y:S04]  /*3da0*/  DEPBAR.LE SB2, 0x36 ;  /* 0x0000ad800000791a */ /* 0x000fe80000000000 */
[----:B------:R-:W2:Y:S02]  /*3db0*/  UTCATOMSWS.2CTA.FIND_AND_SET.ALIGN UP0, UR4, UR4 ;  /* 0x00000004000475e3 */ /* 0x000ea40008200800 */
[----:B--2---:R-:W-:Y:S01]  /*3dc0*/  MOV R10, UR4 ;  /* 0x00000004000a7c02 */ /* 0x004fe20008000f00 */
[----:B------:R-:W-:Y:S06]  /*3dd0*/  BRA.U UP0, `(.L_x_67) ;  /* 0x0000000100187547 */ /* 0x000fec000b800000 */
.L_x_68:
[----:B------:R-:W-:Y:S05]  /*3de0*/  NANOSLEEP 0x64 ;  /* 0x000000640000795d */ /* 0x000fea0003800000 */
[----:B------:R-:W-:-:S05]  /*3df0*/  UMOV UR4, 0x10 ;  /* 0x0000001000047882 */ /* 0x000fca0000000000 */
[----:B------:R-:W-:Y:S04]  /*3e00*/  DEPBAR.LE SB2, 0x36 ;  /* 0x0000ad800000791a */ /* 0x000fe80000000000 */
[----:B------:R-:W2:Y:S02]  /*3e10*/  UTCATOMSWS.2CTA.FIND_AND_SET.ALIGN UP0, UR4, UR4 ;  /* 0x00000004000475e3 */ /* 0x000ea40008200800 */
[----:B--2---:R-:W-:Y:S01]  /*3e20*/  MOV R10, UR4 ;  /* 0x00000004000a7c02 */ /* 0x004fe20008000f00 */
[----:B------:R-:W-:Y:S05]  /*3e30*/  BRA.U !UP0, `(.L_x_68) ;  /* 0xfffffffd08e87547 */ /* 0x000fea000b83ffff */
.L_x_67:
[----:B------:R-:W2:Y:S01]  /*3e40*/  LDS R6, [UR5+0x10] ;  /* 0x00001005ff067984 */ /* 0x000ea20008000800 */
[----:B------:R-:W-:Y:S01]  /*3e50*/  IMAD.U32 R3, RZ, RZ, UR6 ;  /* 0x00000006ff037e24 */ /* 0x000fe2000f8e00ff */
[----:B------:R-:W-:-:S03]  /*3e60*/  MOV R4, UR37 ;  /* 0x0000002500047c02 */ /* 0x000fc60008000f00 */
[----:B------:R-:W-:Y:S01]  /*3e70*/  VIADD R3, R3, 0x1a0 ;  /* 0x000001a003037836 */ /* 0x000fe20000000000 */
[----:B--2---:R-:W-:-:S04]  /*3e80*/  SHF.L.U32 R6, R6, 0x1f, RZ ;  /* 0x0000001f06067819 */ /* 0x004fc800000006ff */
[----:B------:R-:W2:Y:S02]  /*3e90*/  SYNCS.PHASECHK.TRANS64.TRYWAIT P0, [UR5+0x8], R6 ;  /* 0x00000806ff0075a7 */ /* 0x000ea40008001105 */
[----:B--2---:R-:W-:Y:S05]  /*3ea0*/  @P0 BRA `(.L_x_69) ;  /* 0x0000000000080947 */ /* 0x004fea0003800000 */
[----:B------:R-:W2:Y:S02]  /*3eb0*/  SYNCS.PHASECHK.TRANS64.TRYWAIT P0, [UR5+0x8], R6 ;  /* 0x00000806ff0075a7 */ /* 0x000ea40008001105 */
[----:B--2---:R-:W-:Y:S05]  /*3ec0*/  @!P0 BRA `(.L_x_70) ;  /* 0x0000005400148947 */ /* 0x004fea0003800000 */
.L_x_69:
[----:B------:R-:W-:Y:S01]  /*3ed0*/  PRMT R4, R4, 0x654, R3 ;  /* 0x0000065404047816 */ /* 0x000fe20000000003 */
[----:B------:R-:W-:Y:S01]  /*3ee0*/  HFMA2 R3, -RZ, RZ, 0, 5.9604644775390625e-08 ;  /* 0x00000001ff037431 */ /* 0x000fe200000001ff */
[----:B------:R-:W-:Y:S01]  /*3ef0*/  UPRMT UR4, UR37, 0x654, UR7 ;  /* 0x0000065425047896 */ /* 0x000fe20008000007 */
[----:B------:R-:W-:Y:S02]  /*3f00*/  IMAD.MOV.U32 R8, RZ, RZ, 0xffff ;  /* 0x0000ffffff087424 */ /* 0x000fe400078e00ff */
[----:B--2---:R-:W-:Y:S02]  /*3f10*/  IMAD.MOV.U32 R6, RZ, RZ, 0x4 ;  /* 0x00000004ff067424 */ /* 0x004fe400078e00ff */
[----:B------:R-:W-:Y:S01]  /*3f20*/  IMAD.SHL.U32 R9, R10, 0x20, RZ ;  /* 0x000000200a097824 */ /* 0x000fe200078e00ff */
[----:B------:R-:W-:Y:S02]  /*3f30*/  MOV R5, UR4 ;  /* 0x0000000400057c02 */ /* 0x000fe40008000f00 */
[-C--:B------:R-:W-:Y:S01]  /*3f40*/  SHF.L.U32 R8, R8, R10.reuse, RZ ;  /* 0x0000000a08087219 */ /* 0x080fe200000006ff */
[----:B------:R2:W-:Y:S01]  /*3f50*/  SYNCS.ARRIVE.TRANS64.RED RZ, [UR4], R6 ;  /* 0x00000006ffff79a7 */ /* 0x0005e20008000404 */
[----:B------:R-:W-:Y:S01]  /*3f60*/  SHF.L.U32 R7, R3, R10, RZ ;  /* 0x0000000a03077219 */ /* 0x000fe200000006ff */
[----:B------:R2:W-:Y:S04]  /*3f70*/  STS [UR6+0x1a0], R9 ;  /* 0x0001a009ff007988 */ /* 0x0005e80008000806 */
[----:B------:R2:W-:Y:S04]  /*3f80*/  STAS [R4.64], R10 ;  /* 0x0000000a04007dbd */ /* 0x0005e8000c0008ff */
[----:B------:R2:W-:Y:S04]  /*3f90*/  ATOMS.OR RZ, [UR5+0x14], R8 ;  /* 0x00001408ffff798c */ /* 0x0005e8000b000005 */
[----:B------:R2:W-:Y:S04]  /*3fa0*/  ATOMS.OR RZ, [UR5+0x18], R7 ;  /* 0x00001807ffff798c */ /* 0x0005e8000b000005 */
[----:B------:R2:W-:Y:S02]  /*3fb0*/  ATOMS.XOR RZ, [UR5+0x10], R3 ;  /* 0x00001003ffff798c */ /* 0x0005e4000b800005 */
.L_x_66:
[----:B-1----:R-:W-:Y:S05]  /*3fc0*/  BSYNC B0 ;  /* 0x0000000000007941 */ /* 0x002fea0003800000 */
.L_x_65:
[----:B------:R-:W-:Y:S05]  /*3fd0*/  BRA.U UP1, `(.L_x_71) ;  /* 0x00000001016c7547 */ /* 0x000fea000b800000 */
[----:B------:R-:W-:-:S03]  /*3fe0*/  UMOV UR4, 0xffffffff ;  /* 0xffffffff00047882 */ /* 0x000fc60000000000 */
[----:B------:R-:W-:Y:S05]  /*3ff0*/  BRA.DIV UR4, `(.L_x_72) ;  /* 0x0000005204e07947 */ /* 0x000fea000b800000 */
[----:B------:R-:W-:-:S13]  /*4000*/  ELECT P6, URZ, PT ;  /* 0x0000000000ff782f */ /* 0x000fda00038c0000 */
.L_x_182:
[----:B------:R-:W-:Y:S05]  /*4010*/  @!P6 BRA `(.L_x_71) ;  /* 0x00000000005ce947 */ /* 0x000fea0003800000 */
[----:B--2---:R-:W2:Y:S02]  /*4020*/  LDS R4, [UR5+0x10] ;  /* 0x00001005ff047984 */ /* 0x004ea40008000800 */
[----:B--2---:R-:W-:-:S04]  /*4030*/  SHF.L.U32 R4, R4, 0x1f, RZ ;  /* 0x0000001f04047819 */ /* 0x004fc800000006ff */
[----:B------:R-:W2:Y:S02]  /*4040*/  SYNCS.PHASECHK.TRANS64.TRYWAIT P0, [UR5+0x8], R4 ;  /* 0x00000804ff0075a7 */ /* 0x000ea40008001105 */
[----:B--2---:R-:W-:Y:S05]  /*4050*/  @P0 BRA `(.L_x_73) ;  /* 0x0000000000080947 */ /* 0x004fea0003800000 */
[----:B------:R-:W2:Y:S02]  /*4060*/  SYNCS.PHASECHK.TRANS64.TRYWAIT P0, [UR5+0x8], R4 ;  /* 0x00000804ff0075a7 */ /* 0x000ea40008001105 */
[----:B--2---:R-:W-:Y:S05]  /*4070*/  @!P0 BRA `(.L_x_74) ;  /* 0x0000005000e08947 */ /* 0x004fea0003800000 */
.L_x_73:
[----:B------:R-:W3:Y:S01]  /*4080*/  LDS R6, [UR6+0x1a0] ;  /* 0x0001a006ff067984 */ /* 0x000ee20008000800 */
[----:B--2---:R-:W-:Y:S02]  /*4090*/  HFMA2 R3, -RZ, RZ, 0, 5.9604644775390625e-08 ;  /* 0x00000001ff037431 */ /* 0x004fe400000001ff */
[----:B------:R-:W-:Y:S01]  /*40a0*/  IMAD.MOV.U32 R4, RZ, RZ, 0xffff ;  /* 0x0000ffffff047424 */ /* 0x000fe200078e00ff */
[----:B------:R-:W-:Y:S01]  /*40b0*/  UPRMT UR4, UR37, 0x654, UR7 ;  /* 0x0000065425047896 */ /* 0x000fe20008000007 */
[----:B---3--:R-:W-:-:S03]  /*40c0*/  IMAD.SHL.U32 R5, R6, 0x20, RZ ;  /* 0x0000002006057824 */ /* 0x008fc600078e00ff */
[-C--:B------:R-:W-:Y:S02]  /*40d0*/  SHF.L.U32 R4, R4, R6.reuse, RZ ;  /* 0x0000000604047219 */ /* 0x080fe400000006ff */
[----:B------:R-:W-:Y:S01]  /*40e0*/  SHF.L.U32 R6, R3, R6, RZ ;  /* 0x0000000603067219 */ /* 0x000fe200000006ff */
[----:B------:R3:W-:Y:S04]  /*40f0*/  STS [UR6+0x1a0], R5 ;  /* 0x0001a005ff007988 */ /* 0x0007e80008000806 */
[----:B------:R3:W-:Y:S04]  /*4100*/  ATOMS.OR RZ, [UR5+0x14], R4 ;  /* 0x00001404ffff798c */ /* 0x0007e8000b000005 */
[----:B------:R3:W-:Y:S01]  /*4110*/  ATOMS.OR RZ, [UR5+0x18], R6 ;  /* 0x00001806ffff798c */ /* 0x0007e2000b000005 */
[----:B------:R-:W-:Y:S03]  /*4120*/  SYNCS.ARRIVE.TRANS64.RED.A1T0 RZ, [UR4], RZ ;  /* 0x000000ffffff79a7 */ /* 0x000fe60008100404 */
[----:B------:R3:W-:Y:S01]  /*4130*/  ATOMS.XOR RZ, [UR5+0x10], R3 ;  /* 0x00001003ffff798c */ /* 0x0007e2000b800005 */
[----:B------:R-:W-:Y:S05]  /*4140*/  BRA `(.L_x_71) ;  /* 0x0000000000107947 */ /* 0x000fea0003800000 */
.L_x_64:
[----:B------:R-:W-:Y:S02]  /*4150*/  MOV R3, 0xffffffff ;  /* 0xffffffff00037802 */ /* 0x000fe40000000f00 */
[----:B------:R-:W-:-:S03]  /*4160*/  MOV R4, 0x4190 ;  /* 0x0000419000047802 */ /* 0x000fc60000000f00 */
[----:B------:R2:W-:Y:S04]  /*4170*/  STS [UR6+0x1a0], R3 ;  /* 0x0001a003ff007988 */ /* 0x0005e80008000806 */
[----:B-12--5:R-:W-:Y:S05]  /*4180*/  CALL.REL.NOINC `($__internal_1_$__cuda_sm10x_tcgen05_guardrail_trap_phase_invalid_during_alloc) ;  /* 0x00000058001c7944 */ /* 0x026fea0003c00000 */
.L_x_71:
[----:B------:R-:W-:Y:S05]  /*4190*/  WARPSYNC.ALL ;  /* 0x0000000000007948 */ /* 0x000fea0003800000 */
[----:B------:R-:W4:Y:S01]  /*41a0*/  S2UR UR20, SR_CgaCtaId ;  /* 0x00000000001479c3 */ /* 0x000f220000008800 */
[----:B------:R-:W-:Y:S01]  /*41b0*/  UMOV UR4, 0x400 ;  /* 0x0000040000047882 */ /* 0x000fe20000000000 */
[----:B------:R-:W-:-:S06]  /*41c0*/  NOP ;  /* 0x0000000000007918 */ /* 0x000fcc0000000000 */
[----:B------:R-:W-:Y:S06]  /*41d0*/  BAR.ARV 0x6, 0xa0 ;  /* 0x0182800000007b1d */ /* 0x000fec0000002000 */
[----:B------:R-:W1:Y:S01]  /*41e0*/  LDCU.64 UR6, c[0x0][0x388] ;  /* 0x00007100ff0677ac */ /* 0x000e620008000a00 */
[----:B------:R-:W-:Y:S01]  /*41f0*/  LOP3.LUT R2, R2, 0xffff, RZ, 0xc0, !PT ;  /* 0x0000ffff02027812 */ /* 0x000fe200078ec0ff */
[----:B--2---:R-:W-:Y:S01]  /*4200*/  IMAD.MOV.U32 R8, RZ, RZ, 0x1 ;  /* 0x00000001ff087424 */ /* 0x004fe200078e00ff */
[----:B------:R-:W-:Y:S01]  /*4210*/  LOP3.LUT R0, R0, 0xffff, RZ, 0xc0, !PT ;  /* 0x0000ffff00007812 */ /* 0x000fe200078ec0ff */
[----:B------:R-:W2:Y:S01]  /*4220*/  LDCU.64 UR8, c[0x0][0x390] ;  /* 0x00007200ff0877ac */ /* 0x000ea20008000a00 */
[----:B------:R-:W-:Y:S01]  /*4230*/  R2UR UR21, R2 ;  /* 0x00000000021572ca */ /* 0x000fe200000e0000 */
[----:B------:R-:W-:Y:S01]  /*4240*/  IMAD.MOV.U32 R2, RZ, RZ, RZ ;  /* 0x000000ffff027224 */ /* 0x000fe200078e00ff */
[----:B------:R-:W-:Y:S01]  /*4250*/  R2UR UR35, R0 ;  /* 0x00000000002372ca */ /* 0x000fe200000e0000 */
[----:B------:R-:W-:Y:S01]  /*4260*/  IMAD.MOV.U32 R0, RZ, RZ, RZ ;  /* 0x000000ffff007224 */ /* 0x000fe200078e00ff */
[----:B------:R-:W-:Y:S01]  /*4270*/  UMOV UR24, URZ ;  /* 0x000000ff00187c82 */ /* 0x000fe20008000000 */
[----:B----4-:R-:W-:Y:S01]  /*4280*/  ULEA UR20, UR20, UR4, 0x18 ;  /* 0x0000000414147291 */ /* 0x010fe2000f8ec0ff */
[----:B------:R-:W-:Y:S01]  /*4290*/  UMOV UR19, URZ ;  /* 0x000000ff00137c82 */ /* 0x000fe20008000000 */
[----:B------:R-:W-:-:S02]  /*42a0*/  UISETP.NE.AND UP3, UPT, UR38, URZ, UPT ;  /* 0x000000ff2600728c */ /* 0x000fc4000bf65270 */
[----:B------:R-:W-:Y:S01]  /*42b0*/  UIADD3 UR34, UPT, UPT, UR20, 0x158, URZ ;  /* 0x0000015814227890 */ /* 0x000fe2000fffe0ff */
[----:B------:R-:W-:Y:S01]  /*42c0*/  UMOV UR32, 0x0 ;  /* 0x0000000000207882 */ /* 0x000fe20000000000 */
[----:B-1----:R-:W-:-:S03]  /*42d0*/  UIADD3 UR4, UPT, UPT, UR6, 0x3f, URZ ;  /* 0x0000003f06047890 */ /* 0x002fc6000fffe0ff */
[----:B---3--:R-:W1:Y:S01]  /*42e0*/  LDS R3, [UR20+0x1a0] ;  /* 0x0001a014ff037984 */ /* 0x008e620008000800 */
[----:B------:R-:W-:Y:S01]  /*42f0*/  UMOV UR33, 0x8110490 ;  /* 0x0811049000217882 */ /* 0x000fe20000000000 */
[----:B------:R-:W-:Y:S02]  /*4300*/  UPRMT UR34, URZ, 0x654, UR34 ;  /* 0x00000654ff227896 */ /* 0x000fe40008000022 */
[----:B------:R-:W-:Y:S01]  /*4310*/  USHF.R.S32.HI UR5, URZ, 0x1f, UR4 ;  /* 0x0000001fff057899 */ /* 0x000fe20008011404 */
[----:B------:R-:W-:Y:S01]  /*4320*/  UMOV UR30, 0x0 ;  /* 0x00000000001e7882 */ /* 0x000fe20000000000 */
[----:B------:R-:W-:Y:S02]  /*4330*/  UMOV UR31, 0x8110490 ;  /* 0x08110490001f7882 */ /* 0x000fe40000000000 */
[----:B------:R-:W-:Y:S02]  /*4340*/  ULEA.HI UR4, UR5, UR4, URZ, 0x6 ;  /* 0x0000000405047291 */ /* 0x000fe4000f8f30ff */
[----:B------:R-:W-:-:S02]  /*4350*/  UIADD3 UR5, UPT, UPT, UR20, 0x25300, URZ ;  /* 0x0002530014057890 */ /* 0x000fc4000fffe0ff */
[----:B------:R-:W-:Y:S02]  /*4360*/  USHF.R.S32.HI UR4, URZ, 0x6, UR4 ;  /* 0x00000006ff047899 */ /* 0x000fe40008011404 */
[----:B------:R-:W-:Y:S02]  /*4370*/  USHF.R.U32.HI UR5, URZ, 0x4, UR5 ;  /* 0x00000004ff057899 */ /* 0x000fe40008011605 */
[----:B------:R-:W-:Y:S02]  /*4380*/  UIMAD UR4, UR4, UR7, URZ ;  /* 0x00000007040472a4 */ /* 0x000fe4000f8e02ff */
[----:B------:R-:W-:Y:S02]  /*4390*/  ULOP3.LUT UR23, UR5, 0x3fff, URZ, 0xc0, !UPT ;  /* 0x00003fff05177892 */ /* 0x000fe4000f8ec0ff */
[----:B--2---:R-:W-:Y:S01]  /*43a0*/  UIMAD UR4, UR4, UR8, URZ ;  /* 0x00000008040472a4 */ /* 0x004fe2000f8e02ff */
[----:B------:R-:W-:Y:S01]  /*43b0*/  UMOV UR28, 0x0 ;  /* 0x00000000001c7882 */ /* 0x000fe20000000000 */
[----:B------:R-:W-:-:S02]  /*43c0*/  UMOV UR29, 0x8110490 ;  /* 0x08110490001d7882 */ /* 0x000fc40000000000 */
[----:B------:R-:W-:Y:S02]  /*43d0*/  UIMAD UR6, UR4, UR9, URZ ;  /* 0x00000009040672a4 */ /* 0x000fe4000f8e02ff */
[----:B------:R-:W-:Y:S02]  /*43e0*/  UIADD3 UR4, UPT, UPT, UR20, 0x3300, URZ ;  /* 0x0000330014047890 */ /* 0x000fe4000fffe0ff */
[----:B------:R-:W-:Y:S02]  /*43f0*/  UIADD3 UR36, UPT, UPT, UR6, -0x1, URZ ;  /* 0xffffffff06247890 */ /* 0x000fe4000fffe0ff */
[----:B------:R-:W-:Y:S02]  /*4400*/  USHF.R.U32.HI UR4, URZ, 0x4, UR4 ;  /* 0x00000004ff047899 */ /* 0x000fe40008011604 */
[----:B------:R-:W-:Y:S02]  /*4410*/  UISETP.GE.AND UP4, UPT, UR6, 0x1, UPT ;  /* 0x000000010600788c */ /* 0x000fe4000bf86270 */
[----:B------:R-:W-:Y:S01]  /*4420*/  ULOP3.LUT UR4, UR4, 0x3fff, URZ, 0xc0, !UPT ;  /* 0x00003fff04047892 */ /* 0x000fe2000f8ec0ff */
[----:B------:R-:W-:Y:S01]  /*4430*/  UMOV UR26, 0x0 ;  /* 0x00000000001a7882 */ /* 0x000fe20000000000 */
[----:B------:R-:W-:-:S02]  /*4440*/  UMOV UR27, 0x8110490 ;  /* 0x08110490001b7882 */ /* 0x000fc40000000000 */
[----:B------:R-:W-:Y:S01]  /*4450*/  ULOP3.LUT UR22, UR4, 0x10000, URZ, 0xfc, !UPT ;  /* 0x0001000004167892 */ /* 0x000fe2000f8efcff */
[C---:B-1----:R-:W-:Y:S01]  /*4460*/  VIADD R5, R3.reuse, 0x20 ;  /* 0x0000002003057836 */ /* 0x042fe20000000000 */
[----:B------:R-:W-:-:S04]  /*4470*/  LOP3.LUT R4, R3, 0xffff, RZ, 0xc0, !PT ;  /* 0x0000ffff03047812 */ /* 0x000fc800078ec0ff */
[----:B------:R-:W-:-:S05]  /*4480*/  LOP3.LUT R5, R5, 0xffff, RZ, 0xc0, !PT ;  /* 0x0000ffff05057812 */ /* 0x000fca00078ec0ff */
[----:B------:R1:W-:Y:S02]  /*4490*/  STL.64 [R1], R4 ;  /* 0x0000000401007387 */ /* 0x0003e40000100a00 */
.L_x_83:
[----:B-1----:R-:W-:-:S04]  /*44a0*/  SHF.L.U32 R5, R2, 0x1f, RZ ;  /* 0x0000001f02057819 */ /* 0x002fc800000006ff */
[----:B------:R-:W1:Y:S02]  /*44b0*/  SYNCS.PHASECHK.TRANS64.TRYWAIT P0, [UR20+0x150], R5 ;  /* 0x00015005ff0075a7 */ /* 0x000e640008001114 */
[----:B-1-34-:R-:W-:Y:S05]  /*44c0*/  @!P0 BRA `(.L_x_75) ;  /* 0x0000004c00e48947 */ /* 0x01afea0003800000 */
.L_x_184:
[----:B-1----:R-:W1:Y:S01]  /*44d0*/  LDS.128 R4, [UR20+0x190] ;  /* 0x00019014ff047984 */ /* 0x002e620008000c00 */
[----:B------:R-:W-:Y:S01]  /*44e0*/  ULEA UR25, UR24, UR20, 0x3 ;  /* 0x0000001418197291 */ /* 0x000fe2000f8e18ff */
[----:B------:R-:W-:Y:S01]  /*44f0*/  @!PT LDS RZ, [RZ] ;  /* 0x00000000fffff984 */ /* 0x000fe20000000800 */
[----:B------:R-:W-:Y:S01]  /*4500*/  @!PT LDS RZ, [RZ] ;  /* 0x00000000fffff984 */ /* 0x000fe20000000800 */
[----:B------:R-:W-:Y:S01]  /*4510*/  @!PT LDS RZ, [RZ] ;  /* 0x00000000fffff984 */ /* 0x000fe20000000800 */
[----:B------:R-:W-:Y:S01]  /*4520*/  @!PT LDS RZ, [RZ] ;  /* 0x00000000fffff984 */ /* 0x000fe20000000800 */
[----:B------:R2:W-:Y:S06]  /*4530*/  MEMBAR.ALL.CTA ;  /* 0x0000000000007992 */ /* 0x0005ec0000008000 */
[----:B--2---:R-:W2:Y:S02]  /*4540*/  FENCE.VIEW.ASYNC.S ;  /* 0x00000000000073c6 */ /* 0x004ea40000000000 */
[----:B--2---:R-:W-:Y:S01]  /*4550*/  SYNCS.ARRIVE.TRANS64.RED.A1T0 RZ, [UR34], RZ ;  /* 0x000000ffffff79a7 */ /* 0x004fe20008100422 */
[----:B-1----:R-:W-:Y:S01]  /*4560*/  LOP3.LUT P3, RZ, R6, 0x1, RZ, 0xc0, !PT ;  /* 0x0000000106ff7812 */ /* 0x002fe2000786c0ff */
[----:B------:R-:W-:-:S12]  /*4570*/  BRA.U UP3, `(.L_x_76) ;  /* 0x00000001030c7547 */ /* 0x000fd8000b800000 */
[----:B------:R-:W-:-:S04]  /*4580*/  SHF.L.U32 R5, R8, 0x1f, RZ ;  /* 0x0000001f08057819 */ /* 0x000fc800000006ff */
[----:B------:R-:W1:Y:S02]  /*4590*/  SYNCS.PHASECHK.TRANS64.TRYWAIT P0, [UR25+0x170], R5 ;  /* 0x00017005ff0075a7 */ /* 0x000e640008001119 */
[----:B-1----:R-:W-:Y:S05]  /*45a0*/  @!P0 BRA `(.L_x_77) ;  /* 0x0000004c00c48947 */ /* 0x002fea0003800000 */
.L_x_76:
[----:B------:R-:W-:Y:S05]  /*45b0*/  BRA.U UP3, `(.L_x_78) ;  /* 0x0000000503047547 */ /* 0x000fea000b800000 */
[----:B------:R-:W-:Y:S05]  /*45c0*/  BRA.U !UP4, `(.L_x_79) ;  /* 0x000000010cf47547 */ /* 0x000fea000b800000 */
[----:B------:R-:W-:Y:S01]  /*45d0*/  ULEA UR4, UR24, UR43, 0x2 ;  /* 0x0000002b18047291 */ /* 0x000fe2000f8e10ff */
[----:B-1----:R-:W-:-:S08]  /*45e0*/  SHF.L.U32 R4, R0, 0x1f, RZ ;  /* 0x0000001f00047819 */ /* 0x002fd000000006ff */
[----:B------:R-:W5:Y:S01]  /*45f0*/  LDL R5, [UR4] ;  /* 0x00000004ff057983 */ /* 0x000f620008100800 */
[----:B------:R-:W-:Y:S02]  /*4600*/  ULEA UR4, UR19, UR20, 0x3 ;  /* 0x0000001413047291 */ /* 0x000fe4000f8e18ff */
[----:B------:R-:W-:Y:S01]  /*4610*/  UPLOP3.LUT UP2, UPT, UPT, UPT, UPT, 0x40, 0x4 ;  /* 0x000000000004789c */ /* 0x000fe20003f4e870 */
[----:B------:R-:W-:-:S06]  /*4620*/  UMOV UR17, UR36 ;  /* 0x0000002400117c82 */ /* 0x000fcc0008000000 */
[----:B------:R1:W2:Y:S01]  /*4630*/  SYNCS.PHASECHK.TRANS64.TRYWAIT P2, [UR4], R4 ;  /* 0x00000004ff0075a7 */ /* 0x0002a20008041104 */
[----:B------:R-:W-:-:S05]  /*4640*/  UMOV UR4, UR19 ;  /* 0x0000001300047c82 */ /* 0x000fca0008000000 */
.L_x_82:
[----:B------:R-:W-:Y:S01]  /*4650*/  ULEA UR18, UR4, UR20, 0x3 ;  /* 0x0000001404127291 */ /* 0x000fe2000f8e18ff */
[----:B--234-:R-:W-:Y:S11]  /*4660*/  @P2 BRA `(.L_x_80) ;  /* 0x00000000000c2947 */ /* 0x01cff60003800000 */
[----:B------:R-:W-:Y:S04]  /*4670*/  SHF.L.U32 R6, R0, 0x1f, RZ ;  /* 0x0000001f00067819 */ /* 0x000fe800000006ff */
[----:B------:R-:W2:Y:S02]  /*4680*/  SYNCS.PHASECHK.TRANS64.TRYWAIT P0, [UR18], R6 ;  /* 0x00000006ff0075a7 */ /* 0x000ea40008001112 */
[----:B--2---:R-:W-:Y:S05]  /*4690*/  @!P0 BRA `(.L_x_81) ;  /* 0x0000004c00a08947 */ /* 0x004fea0003800000 */
.L_x_80:
[----:B------:R-:W-:Y:S01]  /*46a0*/  UISETP.NE.AND UP0, UPT, UR17, URZ, UPT ;  /* 0x000000ff1100728c */ /* 0x000fe2000bf05270 */
[----:B------:R-:W-:Y:S01]  /*46b0*/  PLOP3.LUT P2, PT, PT, PT, PT, 0x80, 0x8 ;  /* 0x000000000008781c */ /* 0x000fe20003f4f070 */
[----:B------:R-:W-:Y:S02]  /*46c0*/  UIADD3 UR5, UPT, UPT, UR4, 0x1, URZ ;  /* 0x0000000104057890 */ /* 0x000fe4000fffe0ff */
[----:B------:R-:W-:Y:S02]  /*46d0*/  ULEA UR10, UR4, UR23, 0x8 ;  /* 0x00000017040a7291 */ /* 0x000fe4000f8e40ff */
[----:B------:R-:W-:Y:S01]  /*46e0*/  UISETP.NE.AND UP1, UPT, UR5, 0x11, UPT ;  /* 0x000000110500788c */ /* 0x000fe2000bf25270 */
[----:B------:R-:W-:Y:S01]  /*46f0*/  PLOP3.LUT P0, PT, PT, PT, UP0, 0x80, 0x8 ;  /* 0x000000000008781c */ /* 0x000fe20003f0f008 */
[----:B------:R-:W-:Y:S02]  /*4700*/  ULEA UR14, UR4, UR22, 0x9 ;  /* 0x00000016040e7291 */ /* 0x000fe4000f8e48ff */
[----:B------:R-:W-:Y:S02]  /*4710*/  USEL UR6, URZ, 0x1, UP1 ;  /* 0x00000001ff067887 */ /* 0x000fe40008800000 */
[----:B------:R-:W-:Y:S01]  /*4720*/  USEL UR19, UR5, URZ, UP1 ;  /* 0x000000ff05137287 */ /* 0x000fe20008800000 */
[----:B------:R-:W-:Y:S11]  /*4730*/  ELECT P1, URZ, PT ;  /* 0x0000000000ff782f */ /* 0x000ff60003820000 */
[----:B------:R-:W-:Y:S02]  /*4740*/  @!UPT UIADD3 URZ, UPT, UPT, URZ, URZ, URZ ;  /* 0x000000fffffff290 */ /* 0x000fe4000fffe0ff */
[C---:B-----5:R-:W-:Y:S01]  /*4750*/  @P1 R2UR.BROADCAST UR4, R5.reuse ;  /* 0x00000000050412ca */ /* 0x060fe200008e0000 */
[----:B------:R-:W-:Y:S01]  /*4760*/  @UP0 ULEA UR5, UR19, UR20, 0x3 ;  /* 0x0000001413050291 */ /* 0x000fe2000f8e18ff */
[----:B------:R-:W-:Y:S01]  /*4770*/  LOP3.LUT R0, R0, UR6, RZ, 0x3c, !PT ;  /* 0x0000000600007c12 */ /* 0x000fe2000f8e3cff */
[----:B------:R-:W-:Y:S02]  /*4780*/  UIADD3 UR8, UPT, UPT, UR10, 0x40, URZ ;  /* 0x000000400a087890 */ /* 0x000fe4000fffe0ff */
[----:B------:R-:W-:Y:S01]  /*4790*/  UIADD3 UR6, UPT, UPT, UR14, 0x2, URZ ;  /* 0x000000020e067890 */ /* 0x000fe2000fffe0ff */
[----:B-1----:R-:W-:Y:S01]  /*47a0*/  @P0 SHF.L.U32 R4, R0, 0x1f, RZ ;  /* 0x0000001f00040819 */ /* 0x002fe200000006ff */
[----:B------:R-:W-:Y:S01]  /*47b0*/  UIADD3 UR12, UPT, UPT, UR10, 0x80, URZ ;  /* 0x000000800a0c7890 */ /* 0x000fe2000fffe0ff */
[----:B------:R-:W-:Y:S02]  /*47c0*/  UMOV UR11, 0x80004020 ;  /* 0x80004020000b7882 */ /* 0x000fe40000000000 */
[----:B------:R3:W4:Y:S01]  /*47d0*/  @P0 SYNCS.PHASECHK.TRANS64.TRYWAIT P2, [UR5], R4 ;  /* 0x00000004ff0005a7 */ /* 0x0007220008041105 */
[----:B------:R-:W-:Y:S11]  /*47e0*/  ELECT P0, URZ, PT ;  /* 0x0000000000ff782f */ /* 0x000ff60003800000 */
[----:B------:R-:W-:Y:S02]  /*47f0*/  @!UPT UIADD3 URZ, UPT, UPT, URZ, URZ, URZ ;  /* 0x000000fffffff290 */ /* 0x000fe4000fffe0ff */
[C---:B------:R-:W-:Y:S02]  /*4800*/  @P0 R2UR.BROADCAST UR16, R5.reuse ;  /* 0x00000000051002ca */ /* 0x040fe400008e0000 */
[----:B------:R-:W-:Y:S01]  /*4810*/  ELECT P0, URZ, PT ;  /* 0x0000000000ff782f */ /* 0x000fe20003800000 */
[----:B------:R-:W-:Y:S01]  /*4820*/  UMOV UR15, 0x40004040 ;  /* 0x40004040000f7882 */ /* 0x000fe20000000000 */
[----:B------:R-:W-:Y:S01]  /*4830*/  UMOV UR9, 0x80004020 ;  /* 0x8000402000097882 */ /* 0x000fe20000000000 */
[----:B------:R1:W-:Y:S01]  /*4840*/  UTCHMMA.2CTA gdesc[UR14], gdesc[UR10], tmem[UR4], tmem[UR32], idesc[UR33], UP2 ;  /* 0x00ff200a0e0075ea */ /* 0x0003e20009200004 */
[----:B------:R-:W-:Y:S01]  /*4850*/  UPLOP3.LUT UP2, UPT, UPT, UPT, UPT, 0x80, 0x8 ;  /* 0x000000000008789c */ /* 0x000fe20003f4f070 */
[----:B------:R-:W-:Y:S01]  /*4860*/  UMOV UR7, 0x40004040 ;  /* 0x4000404000077882 */ /* 0x000fe20000000000 */
[----:B------:R-:W-:Y:S01]  /*4870*/  UMOV UR13, 0x80004020 ;  /* 0x80004020000d7882 */ /* 0x000fe20000000000 */
[----:B------:R-:W-:Y:S04]  /*4880*/  UMOV UR5, 0x40004040 ;  /* 0x4000404000057882 */ /* 0x000fe80000000000 */
[----:B------:R2:W-:Y:S01]  /*4890*/  UTCHMMA.2CTA gdesc[UR6], gdesc[UR8], tmem[UR16], tmem[UR30], idesc[UR31], UPT ;  /* 0x00ff1e08060075ea */ /* 0x0005e2000ba00010 */
[----:B-1----:R-:W-:Y:S01]  /*48a0*/  UIADD3 UR4, UPT, UPT, UR14, 0x4, URZ ;  /* 0x000000040e047890 */ /* 0x002fe2000fffe0ff */
[C---:B------:R-:W-:Y:S02]  /*48b0*/  @P0 R2UR.BROADCAST UR15, R5.reuse ;  /* 0x00000000050f02ca */ /* 0x040fe400008e0000 */
[----:B------:R-:W-:Y:S01]  /*48c0*/  ELECT P0, URZ, PT ;  /* 0x0000000000ff782f */ /* 0x000fe20003800000 */
[----:B------:R-:W-:Y:S02]  /*48d0*/  UIADD3 UR10, UPT, UPT, UR10, 0xc0, URZ ;  /* 0x000000c00a0a7890 */ /* 0x000fe4000fffe0ff */
[----:B--2---:R-:W-:Y:S10]  /*48e0*/  UIADD3 UR6, UPT, UPT, UR14, 0x6, URZ ;  /* 0x000000060e067890 */ /* 0x004ff4000fffe0ff */
[----:B------:R-:W-:Y:S01]  /*48f0*/  @P0 R2UR.BROADCAST UR9, R5 ;  /* 0x00000000050902ca */ /* 0x000fe200008e0000 */
[----:B------:R-:W-:Y:S01]  /*4900*/  UIADD3 UR8, UPT, UPT, UR18, 0x88, URZ ;  /* 0x0000008812087890 */ /* 0x000fe2000fffe0ff */
[----:B------:R1:W-:Y:S11]  /*4910*/  UTCHMMA.2CTA gdesc[UR4], gdesc[UR12], tmem[UR15], tmem[UR28], idesc[UR29], UPT ;  /* 0x00ff1c0c040075ea */ /* 0x0003f6000ba0000f */
[----:B------:R3:W-:Y:S01]  /*4920*/  UTCHMMA.2CTA gdesc[UR6], gdesc[UR10], tmem[UR9], tmem[UR26], idesc[UR27], UPT ;  /* 0x00ff1a0a060075ea */ /* 0x0007e2000ba00009 */
[----:B------:R3:W-:Y:S01]  /*4930*/  UTCBAR.2CTA.MULTICAST [UR8], URZ, UR21 ;  /* 0x000000ff080073e9 */ /* 0x0007e20008200815 */
[----:B-1----:R-:W-:Y:S02]  /*4940*/  UIADD3 UR4, UPT, UPT, UR17, 0x1, URZ ;  /* 0x0000000111047890 */ /* 0x002fe4000fffe0ff */
[----:B------:R-:W-:Y:S02]  /*4950*/  UIADD3 UR5, UPT, UPT, UR17, -0x1, URZ ;  /* 0xffffffff11057890 */ /* 0x000fe4000fffe0ff */
[----:B------:R-:W-:Y:S03]  /*4960*/  UISETP.GT.U32.AND UP0, UPT, UR4, 0x1, UPT ;  /* 0x000000010400788c */ /* 0x000fe6000bf04070 */
[----:B------:R-:W-:Y:S02]  /*4970*/  UMOV UR4, UR19 ;  /* 0x0000001300047c82 */ /* 0x000fe40008000000 */
[----:B------:R-:W-:Y:S04]  /*4980*/  UMOV UR17, UR5 ;  /* 0x0000000500117c82 */ /* 0x000fe80008000000 */
[----:B------:R-:W-:Y:S05]  /*4990*/  BRA.U UP0, `(.L_x_82) ;  /* 0xfffffffd002c7547 */ /* 0x000fea000b83ffff */
.L_x_79:
[----:B------:R-:W-:-:S09]  /*49a0*/  UIADD3 UR4, UPT, UPT, UR25, 0x160, URZ ;  /* 0x0000016019047890 */ /* 0x000fd2000fffe0ff */
[----:B------:R2:W-:Y:S01]  /*49b0*/  UTCBAR.2CTA.MULTICAST [UR4], URZ, UR35 ;  /* 0x000000ff040073e9 */ /* 0x0005e20008200823 */
[----:B------:R-:W-:Y:S02]  /*49c0*/  NOP ;  /* 0x0000000000007918 */ /* 0x000fe40000000000 */
.L_x_78:
[----:B--2---:R-:W-:Y:S01]  /*49d0*/  UIADD3 UR4, UPT, UPT, UR24, 0x1, URZ ;  /* 0x0000000118047890 */ /* 0x004fe2000fffe0ff */
[----:B------:R-:W-:-:S03]  /*49e0*/  LOP3.LUT R2, R2, 0x1, RZ, 0x3c, !PT ;  /* 0x0000000102027812 */ /* 0x000fc600078e3cff */
[----:B------:R-:W-:-:S04]  /*49f0*/  UISETP.NE.AND UP0, UPT, UR4, 0x2, UPT ;  /* 0x000000020400788c */ /* 0x000fc8000bf05270 */
[----:B------:R-:W-:Y:S02]  /*4a00*/  USEL UR5, URZ, 0x1, UP0 ;  /* 0x00000001ff057887 */ /* 0x000fe40008000000 */
[----:B------:R-:W-:-:S04]  /*4a10*/  USEL UR24, UR4, URZ, UP0 ;  /* 0x000000ff04187287 */ /* 0x000fc80008000000 */
[----:B------:R-:W-:Y:S01]  /*4a20*/  LOP3.LUT R8, R8, UR5, RZ, 0x3c, !PT ;  /* 0x0000000508087c12 */ /* 0x000fe2000f8e3cff */
[----:B------:R-:W-:Y:S07]  /*4a30*/  @P3 BRA `(.L_x_83) ;  /* 0xfffffff800983947 */ /* 0x000fee000383ffff */
[----:B---3--:R-:W2:Y:S01]  /*4a40*/  S2UR UR8, SR_CgaCtaId ;  /* 0x00000000000879c3 */ /* 0x008ea20000008800 */
[----:B------:R-:W-:Y:S01]  /*4a50*/  ELECT P0, URZ, PT ;  /* 0x0000000000ff782f */ /* 0x000fe20003800000 */
[----:B------:R-:W-:Y:S01]  /*4a60*/  HFMA2 R0, -RZ, RZ, 0, 5.9604644775390625e-08 ;  /* 0x00000001ff007431 */ /* 0x000fe200000001ff */
[----:B------:R-:W-:-:S05]  /*4a70*/  UMOV UR4, 0x40 ;  /* 0x0000004000047882 */ /* 0x000fca0000000000 */
[----:B------:R-:W-:Y:S01]  /*4a80*/  UVIRTCOUNT.DEALLOC.SMPOOL 0x80 ;  /* 0x000000800000784c */ /* 0x000fe20000000000 */
[----:B------:R-:W-:Y:S02]  /*4a90*/  UISETP.NE.AND UP0, UPT, UR38, URZ, UPT ;  /* 0x000000ff2600728c */ /* 0x000fe4000bf05270 */
[----:B--2---:R-:W-:-:S09]  /*4aa0*/  ULEA UR8, UR8, UR4, 0x18 ;  /* 0x0000000408087291 */ /* 0x004fd2000f8ec0ff */
[----:B------:R2:W-:Y:S01]  /*4ab0*/  @P0 STS.U8 [UR8+0x1c], R0 ;  /* 0x00001c00ff000988 */ /* 0x0005e20008000008 */
[----:B------:R-:W-:Y:S05]  /*4ac0*/  BRA.U UP0, `(.L_x_84) ;  /* 0x0000000100587547 */ /* 0x000fea000b800000 */
[----:B------:R-:W-:Y:S01]  /*4ad0*/  UIADD3 UR5, UPT, UPT, UR20, 0x170, URZ ;  /* 0x0000017014057890 */ /* 0x000fe2000fffe0ff */
[----:B------:R-:W-:-:S03]  /*4ae0*/  SHF.L.U32 R2, R8, 0x1f, RZ ;  /* 0x0000001f08027819 */ /* 0x000fc600000006ff */
[----:B------:R-:W-:-:S09]  /*4af0*/  ULEA UR4, UR24, UR5, 0x3 ;  /* 0x0000000518047291 */ /* 0x000fd2000f8e18ff */
[----:B------:R-:W3:Y:S02]  /*4b00*/  SYNCS.PHASECHK.TRANS64.TRYWAIT P0, [UR4], R2 ;  /* 0x00000002ff0075a7 */ /* 0x000ee40008001104 */
[----:B---3--:R-:W-:Y:S05]  /*4b10*/  @!P0 BRA `(.L_x_85) ;  /* 0x0000004800988947 */ /* 0x008fea0003800000 */
.L_x_188:
[----:B------:R-:W-:-:S04]  /*4b20*/  UIADD3 UR4, UPT, UPT, UR24, 0x1, URZ ;  /* 0x0000000118047890 */ /* 0x000fc8000fffe0ff */
[----:B------:R-:W-:-:S04]  /*4b30*/  UISETP.NE.AND UP1, UPT, UR4, 0x2, UPT ;  /* 0x000000020400788c */ /* 0x000fc8000bf25270 */
[----:B------:R-:W-:Y:S02]  /*4b40*/  USEL UR6, URZ, 0x1, UP1 ;  /* 0x00000001ff067887 */ /* 0x000fe40008800000 */
[----:B------:R-:W-:-:S04]  /*4b50*/  USEL UR4, UR4, URZ, UP1 ;  /* 0x000000ff04047287 */ /* 0x000fc80008800000 */
[----:B------:R-:W-:Y:S01]  /*4b60*/  ULEA UR4, UR4, UR5, 0x3 ;  /* 0x0000000504047291 */ /* 0x000fe2000f8e18ff */
[----:B--2---:R-:W-:-:S04]  /*4b70*/  LOP3.LUT R2, R8, UR6, RZ, 0x3c, !PT ;  /* 0x0000000608027c12 */ /* 0x004fc8000f8e3cff */
[----:B------:R-:W-:Y:S01]  /*4b80*/  SHF.L.U32 R2, R2, 0x1f, RZ ;  /* 0x0000001f02027819 */ /* 0x000fe200000006ff */
[----:B------:R-:W-:-:S04]  /*4b90*/  IMAD.U32 R0, RZ, RZ, UR4 ;  /* 0x00000004ff007e24 */ /* 0x000fc8000f8e00ff */
[----:B------:R2:W3:Y:S03]  /*4ba0*/  SYNCS.PHASECHK.TRANS64.TRYWAIT P0, [R0+URZ], R2 ;  /* 0x00000002000075a7 */ /* 0x0004e600080011ff */
[----:B---3--:R-:W-:Y:S05]  /*4bb0*/  @!P0 NANOSLEEP.SYNCS 0x989680 ;  /* 0x009896800000895d */ /* 0x008fea0003900000 */
[----:B------:R-:W3:Y:S02]  /*4bc0*/  @!P0 SYNCS.PHASECHK.TRANS64 P0, [R0+URZ], R2 ;  /* 0x00000002000085a7 */ /* 0x000ee400080010ff */
[----:B---3--:R-:W-:Y:S05]  /*4bd0*/  @P0 BRA `(.L_x_86) ;  /* 0x0000000000200947 */ /* 0x008fea0003800000 */
.L_x_87:
[----:B---3--:R3:W1:Y:S02]  /*4be0*/  SYNCS.PHASECHK.TRANS64.TRYWAIT P0, [R0+URZ], R2 ;  /* 0x00000002000075a7 */ /* 0x00866400080011ff */
[----:B-1----:R-:W-:Y:S05]  /*4bf0*/  @!P0 NANOSLEEP.SYNCS 0x989680 ;  /* 0x009896800000895d */ /* 0x002fea0003900000 */
[----:B------:R-:W1:Y:S02]  /*4c00*/  @!P0 SYNCS.PHASECHK.TRANS64 P0, [R0+URZ], R2 ;  /* 0x00000002000085a7 */ /* 0x000e6400080010ff */
[----:B-1----:R-:W-:Y:S05]  /*4c10*/  @!P0 BRA `(.L_x_87) ;  /* 0xfffffffc00f08947 */ /* 0x002fea000383ffff */
[----:B------:R-:W-:Y:S05]  /*4c20*/  BRA `(.L_x_86) ;  /* 0x00000000000c7947 */ /* 0x000fea0003800000 */
.L_x_84:
[----:B------:R-:W-:-:S04]  /*4c30*/  UIADD3 UR4, UPT, UPT, UR20, 0x180, URZ ;  /* 0x0000018014047890 */ /* 0x000fc8000fffe0ff */
[----:B------:R-:W-:-:S09]  /*4c40*/  UPRMT UR4, UR37, 0x654, UR4 ;  /* 0x0000065425047896 */ /* 0x000fd20008000004 */
[----:B------:R-:W-:Y:S03]  /*4c50*/  SYNCS.ARRIVE.TRANS64.RED.A1T0 RZ, [UR4], RZ ;  /* 0x000000ffffff79a7 */ /* 0x000fe60008100404 */
.L_x_86:
[----:B--23--:R-:W-:Y:S01]  /*4c60*/  SHF.L.U32 R2, RZ, 0x1f, RZ ;  /* 0x0000001fff027819 */ /* 0x00cfe200000006ff */
[----:B------:R-:W-:Y:S01]  /*4c70*/  UIADD3 UR4, UPT, UPT, UR20, 0x180, URZ ;  /* 0x0000018014047890 */ /* 0x000fe2000fffe0ff */
[----:B------:R-:W-:Y:S02]  /*4c80*/  PLOP3.LUT P0, PT, PT, PT, UP0, 0x80, 0x8 ;  /* 0x000000000008781c */ /* 0x000fe40003f0f008 */
[----:B------:R-:W2:Y:S02]  /*4c90*/  SYNCS.PHASECHK.TRANS64.TRYWAIT P1, [UR20+0x180], R2 ;  /* 0x00018002ff0075a7 */ /* 0x000ea40008021114 */
[----:B--2---:R-:W-:Y:S09]  /*4ca0*/  @!P1 BRA `(.L_x_88) ;  /* 0x00000048004c9947 */ /* 0x004ff20003800000 */
.L_x_190:
[----:B------:R-:W-:Y:S01]  /*4cb0*/  @!UP0 UPRMT UR4, UR37, 0x654, UR4 ;  /* 0x0000065425048896 */ /* 0x000fe20008000004 */
[----:B------:R-:W-:Y:S01]  /*4cc0*/  LOP3.LUT R3, R3, 0xffff, RZ, 0xc0, !PT ;  /* 0x0000ffff03037812 */ /* 0x000fe200078ec0ff */
[----:B--2---:R-:W-:-:S03]  /*4cd0*/  IMAD.MOV.U32 R2, RZ, RZ, 0xffff ;  /* 0x0000ffffff027424 */ /* 0x004fc600078e00ff */
[----:B------:R-:W-:-:S04]  /*4ce0*/  SHF.R.U32.HI R3, RZ, 0x5, R3 ;  /* 0x00000005ff037819 */ /* 0x000fc80000011603 */
[----:B------:R-:W-:Y:S01]  /*4cf0*/  @!P0 SYNCS.ARRIVE.TRANS64.RED.A1T0 RZ, [UR4], RZ ;  /* 0x000000ffffff89a7 */ /* 0x000fe20008100404 */
[----:B------:R-:W-:Y:S01]  /*4d00*/  NOP ;  /* 0x0000000000007918 */ /* 0x000fe20000000000 */
[----:B------:R-:W2:Y:S01]  /*4d10*/  LDS R0, [UR8+0x14] ;  /* 0x00001408ff007984 */ /* 0x000ea20008000800 */
[----:B------:R-:W-:-:S04]  /*4d20*/  SHF.L.U32 R2, R2, R3, RZ ;  /* 0x0000000302027219 */ /* 0x000fc800000006ff */
[----:B--2---:R-:W-:-:S04]  /*4d30*/  LOP3.LUT R0, R0, R2, RZ, 0xc0, !PT ;  /* 0x0000000200007212 */ /* 0x004fc800078ec0ff */
[----:B------:R-:W-:Y:S01]  /*4d40*/  ISETP.NE.AND P0, PT, R0, R2, PT ;  /* 0x000000020000720c */ /* 0x000fe20003f05270 */
[----:B------:R-:W-:-:S05]  /*4d50*/  IMAD.MOV.U32 R0, RZ, RZ, 0x1 ;  /* 0x00000001ff007424 */ /* 0x000fca00078e00ff */
[----:B------:R-:W-:-:S07]  /*4d60*/  SHF.L.U32 R0, R0, R3, RZ ;  /* 0x0000000300007219 */ /* 0x000fce00000006ff */
[----:B------:R-:W-:Y:S05]  /*4d70*/  @P0 BRA `(.L_x_89) ;  /* 0x00000000005c0947 */ /* 0x000fea0003800000 */
[----:B------:R-:W2:Y:S02]  /*4d80*/  LDS R3, [UR8+0x18] ;  /* 0x00001808ff037984 */ /* 0x000ea40008000800 */
[----:B--2---:R-:W-:-:S04]  /*4d90*/  LOP3.LUT R3, R3, R0, RZ, 0xc0, !PT ;  /* 0x0000000003037212 */ /* 0x004fc800078ec0ff */
[----:B------:R-:W-:-:S13]  /*4da0*/  ISETP.NE.AND P0, PT, R3, R0, PT ;  /* 0x000000000300720c */ /* 0x000fda0003f05270 */
[----:B------:R-:W-:Y:S05]  /*4db0*/  @P0 BRA `(.L_x_90) ;  /* 0x0000000000400947 */ /* 0x000fea0003800000 */
[----:B------:R-:W-:Y:S01]  /*4dc0*/  R2UR UR4, R2 ;  /* 0x00000000020472ca */ /* 0x000fe200000e0000 */
[----:B------:R-:W2:Y:S01]  /*4dd0*/  S2R R3, SR_LANEID ;  /* 0x0000000000037919 */ /* 0x000ea20000000000 */
[----:B------:R-:W-:-:S04]  /*4de0*/  LOP3.LUT R0, RZ, R0, RZ, 0x33, !PT ;  /* 0x00000000ff007212 */ /* 0x000fc800078e33ff */
[----:B------:R-:W3:Y:S07]  /*4df0*/  REDUX UR6, R0 ;  /* 0x00000000000673c4 */ /* 0x000eee0000000000 */
[----:B------:R-:W-:-:S03]  /*4e00*/  ULOP3.LUT UR5, URZ, UR4, URZ, 0x33, !UPT ;  /* 0x00000004ff057292 */ /* 0x000fc6000f8e33ff */
[----:B------:R-:W-:Y:S02]  /*4e10*/  VOTEU.ANY UR4, UPT, PT ;  /* 0x0000000000047886 */ /* 0x000fe400038e0100 */
[----:B------:R-:W-:Y:S01]  /*4e20*/  UFLO.U32 UR4, UR4 ;  /* 0x00000004000472bd */ /* 0x000fe200080e0000 */
[----:B------:R-:W-:-:S04]  /*4e30*/  IMAD.U32 R2, RZ, RZ, UR5 ;  /* 0x00000005ff027e24 */ /* 0x000fc8000f8e00ff */
[----:B------:R-:W1:Y:S02]  /*4e40*/  REDUX UR7, R2 ;  /* 0x00000000020773c4 */ /* 0x000e640000000000 */
[----:B------:R1:W-:Y:S01]  /*4e50*/  UTCATOMSWS.AND URZ, UR5 ;  /* 0x0000000500ff79e3 */ /* 0x0003e20008000000 */
[----:B---3--:R-:W-:Y:S01]  /*4e60*/  IMAD.U32 R0, RZ, RZ, UR6 ;  /* 0x00000006ff007e24 */ /* 0x008fe2000f8e00ff */
[----:B--2---:R-:W-:Y:S01]  /*4e70*/  ISETP.EQ.U32.AND P0, PT, R3, UR4, PT ;  /* 0x0000000403007c0c */ /* 0x004fe2000bf02070 */
[----:B-1----:R-:W-:-:S12]  /*4e80*/  IMAD.U32 R2, RZ, RZ, UR7 ;  /* 0x00000007ff027e24 */ /* 0x002fd8000f8e00ff */
[----:B------:R1:W-:Y:S04]  /*4e90*/  @P0 ATOMS.AND RZ, [UR8+0x14], R2 ;  /* 0x00001402ffff098c */ /* 0x0003e8000a800008 */
[----:B------:R1:W-:Y:S01]  /*4ea0*/  @P0 ATOMS.AND RZ, [UR8+0x18], R0 ;  /* 0x00001800ffff098c */ /* 0x0003e2000a800008 */
[----:B------:R-:W-:Y:S05]  /*4eb0*/  BRA `(.L_x_91) ;  /* 0x0000000000147947 */ /* 0x000fea0003800000 */
.L_x_90:
[----:B------:R-:W-:Y:S02]  /*4ec0*/  MOV R2, 0x4ee0 ;  /* 0x00004ee000027802 */ /* 0x000fe40000000f00 */
[----:B-1--45:R-:W-:Y:S05]  /*4ed0*/  CALL.REL.NOINC `($__internal_0_$__cuda_sm10x_tcgen05_guardrail_trap_col_being_dealloced_not_returned_by_alloc) ;  /* 0x0000004800bc7944 */ /* 0x032fea0003c00000 */
[----:B------:R-:W-:Y:S05]  /*4ee0*/  BRA `(.L_x_91) ;  /* 0x0000000000087947 */ /* 0x000fea0003800000 */
.L_x_89:
[----:B------:R-:W-:Y:S02]  /*4ef0*/  MOV R2, 0x4f10 ;  /* 0x00004f1000027802 */ /* 0x000fe40000000f00 */
[----:B-1--45:R-:W-:Y:S05]  /*4f00*/  CALL.REL.NOINC `($__internal_2_$__cuda_sm10x_tcgen05_guardrail_trap_unallocated_columns_being_dealloced) ;  /* 0x0000004800c87944 */ /* 0x032fea0003c00000 */
.L_x_91:
[----:B------:R-:W-:Y:S01]  /*4f10*/  NOP ;  /* 0x0000000000007918 */ /* 0x000fe20000000000 */
[----:B------:R-:W-:Y:S05]  /*4f20*/  EXIT ;  /* 0x000000000000794d */ /* 0x000fea0003800000 */
.L_x_63:
[----:B------:R-:W-:-:S09]  /*4f30*/  UISETP.NE.OR UP0, UPT, UR18, 0x3, !UP3 ;  /* 0x000000031200788c */ /* 0x000fd2000df05670 */
[----:B------:R-:W-:Y:S05]  /*4f40*/  BRA.U UP0, `(.L_x_92) ;  /* 0x0000001100c07547 */ /* 0x000fea000b800000 */
[----:B------:R-:W2:Y:S01]  /*4f50*/  LDCU.64 UR4, c[0x0][0x988] ;  /* 0x00013100ff0477ac */ /* 0x000ea20008000a00 */
[----:B------:R-:W3:Y:S01]  /*4f60*/  S2UR UR6, SR_CgaCtaId ;  /* 0x00000000000679c3 */ /* 0x000ee20000008800 */
[----:B------:R-:W-:Y:S01]  /*4f70*/  HFMA2 R10, -RZ, RZ, 0, 5.9604644775390625e-08 ;  /* 0x00000001ff0a7431 */ /* 0x000fe200000001ff */
[----:B------:R-:W-:Y:S01]  /*4f80*/  MOV R9, RZ ;  /* 0x000000ff00097202 */ /* 0x000fe20000000f00 */
[----:B------:R-:W4:Y:S01]  /*4f90*/  LDCU UR37, c[0x0][0x370] ;  /* 0x00006e00ff2577ac */ /* 0x000f220008000800 */
[----:B------:R-:W-:Y:S01]  /*4fa0*/  HFMA2 R3, -RZ, RZ, 0, 0.00048828125 ;  /* 0x00001000ff037431 */ /* 0x000fe200000001ff */
[----:B------:R-:W1:Y:S03]  /*4fb0*/  LDCU.128 UR32, c[0x0][0xc10] ;  /* 0x00018200ff2077ac */ /* 0x000e660008000c00 */
[----:B------:R-:W4:Y:S01]  /*4fc0*/  LDC.64 R12, c[0x0][0x348] ;  /* 0x0000d200ff0c7b82 */ /* 0x000f220000000a00 */
[----:B------:R-:W1:Y:S01]  /*4fd0*/  LDCU UR36, c[0x0][0x374] ;  /* 0x00006e80ff2477ac */ /* 0x000e620008000800 */
[----:B------:R-:W4:Y:S01]  /*4fe0*/  LDCU.64 UR30, c[0x0][0x990] ;  /* 0x00013200ff1e77ac */ /* 0x000f220008000a00 */
[----:B------:R-:W4:Y:S01]  /*4ff0*/  LDCU UR26, c[0x0][0xc0c] ;  /* 0x00018180ff1a77ac */ /* 0x000f220008000800 */
[----:B--2---:R-:W-:Y:S01]  /*5000*/  UISETP.NE.U32.AND UP0, UPT, UR4, URZ, UPT ;  /* 0x000000ff0400728c */ /* 0x004fe2000bf05070 */
[----:B------:R-:W2:Y:S01]  /*5010*/  LDCU.128 UR40, c[0x0][0xa80] ;  /* 0x00015000ff2877ac */ /* 0x000ea20008000c00 */
[----:B------:R-:W2:Y:S01]  /*5020*/  LDCU UR52, c[0x0][0xc20] ;  /* 0x00018400ff3477ac */ /* 0x000ea20008000800 */
[----:B------:R-:W2:Y:S01]  /*5030*/  LDCU UR4, c[0x0][0xc30] ;  /* 0x00018600ff0477ac */ /* 0x000ea20008000800 */
[----:B------:R-:W2:Y:S01]  /*5040*/  LDCU.128 UR48, c[0x0][0xa90] ;  /* 0x00015200ff3077ac */ /* 0x000ea20008000c00 */
[----:B------:R-:W-:Y:S01]  /*5050*/  UMOV UR27, 0x400 ;  /* 0x00000400001b7882 */ /* 0x000fe20000000000 */
[----:B-1----:R-:W-:-:S02]  /*5060*/  UIMAD.WIDE.U32 UR8, UR36, UR35, URZ ;  /* 0x00000023240872a5 */ /* 0x002fc4000f8e00ff */
[----:B---3--:R-:W-:Y:S02]  /*5070*/  ULEA UR27, UR6, UR27, 0x18 ;  /* 0x0000001b061b7291 */ /* 0x008fe4000f8ec0ff */
[----:B----4-:R-:W-:Y:S02]  /*5080*/  UIMAD.WIDE.U32 UR6, UR37, UR32, URZ ;  /* 0x00000020250672a5 */ /* 0x010fe4000f8e00ff */
[----:B------:R-:W-:Y:S02]  /*5090*/  UISETP.NE.AND.EX UP5, UPT, UR5, URZ, UPT, UP0 ;  /* 0x000000ff0500728c */ /* 0x000fe4000bfa5300 */
[----:B------:R-:W-:Y:S02]  /*50a0*/  UISETP.NE.U32.AND UP6, UPT, UR30, URZ, UPT ;  /* 0x000000ff1e00728c */ /* 0x000fe4000bfc5070 */
[----:B------:R-:W-:Y:S02]  /*50b0*/  UIADD3 UR38, UPT, UPT, UR27, 0x158, URZ ;  /* 0x000001581b267890 */ /* 0x000fe4000fffe0ff */
[----:B------:R-:W-:-:S02]  /*50c0*/  UISETP.NE.AND UP0, UPT, UR39, 0x1, UPT ;  /* 0x000000012700788c */ /* 0x000fc4000bf05270 */
[----:B------:R-:W-:Y:S02]  /*50d0*/  UISETP.GE.AND UP2, UPT, UR39, 0x1, UPT ;  /* 0x000000012700788c */ /* 0x000fe4000bf46270 */
[----:B------:R-:W-:Y:S01]  /*50e0*/  UISETP.NE.AND UP0, UPT, UR26, 0x1, UPT ;  /* 0x000000011a00788c */ /* 0x000fe2000bf05270 */
[----:B------:R-:W-:Y:S01]  /*50f0*/  UMOV UR6, UR7 ;  /* 0x0000000700067c82 */ /* 0x000fe20008000000 */
[----:B------:R-:W-:Y:S01]  /*5100*/  UMOV UR45, UR9 ;  /* 0x00000009002d7c82 */ /* 0x000fe20008000000 */
[----:B------:R-:W-:Y:S02]  /*5110*/  UISETP.NE.AND UP2, UPT, UR34, 0x1, UPT ;  /* 0x000000012200788c */ /* 0x000fe4000bf45270 */
[----:B--2---:R-:W-:Y:S01]  /*5120*/  UISETP.NE.AND UP0, UPT, UR40, 0x1, UPT ;  /* 0x000000012800788c */ /* 0x004fe2000bf05270 */
[----:B------:R-:W-:Y:S01]  /*5130*/  UMOV UR29, URZ ;  /* 0x000000ff001d7c82 */ /* 0x000fe20008000000 */
[----:B------:R-:W1:Y:S01]  /*5140*/  LDCU UR53, c[0x0][0xaa0] ;  /* 0x00015400ff3577ac */ /* 0x000e620008000800 */
[----:B------:R-:W-:Y:S01]  /*5150*/  UPLOP3.LUT UP4, UPT, UPT, UPT, UPT, 0x40, 0x4 ;  /* 0x000000000004789c */ /* 0x000fe20003f8e870 */
[----:B------:R-:W2:Y:S01]  /*5160*/  LDCU.64 UR24, c[0x0][0xc28] ;  /* 0x00018500ff1877ac */ /* 0x000ea20008000a00 */
[----:B------:R-:W-:-:S02]  /*5170*/  UISETP.NE.AND.EX UP6, UPT, UR31, URZ, UPT, UP6 ;  /* 0x000000ff1f00728c */ /* 0x000fc4000bfc5360 */
[----:B------:R-:W-:Y:S02]  /*5180*/  UPRMT UR38, URZ, 0x654, UR38 ;  /* 0x00000654ff267896 */ /* 0x000fe40008000026 */
[----:B------:R-:W-:Y:S02]  /*5190*/  USHF.R.U32.HI UR47, URZ, UR33, UR6 ;  /* 0x00000021ff2f7299 */ /* 0x000fe40008011606 */
[----:B------:R-:W-:Y:S02]  /*51a0*/  USHF.R.U32.HI UR45, URZ, UR52, UR45 ;  /* 0x00000034ff2d7299 */ /* 0x000fe4000801162d */
[----:B------:R-:W-:Y:S02]  /*51b0*/  UISETP.NE.AND UP3, UPT, UR4, 0x1, UPT ;  /* 0x000000010400788c */ /* 0x000fe4000bf65270 */
[----:B------:R-:W-:Y:S02]  /*51c0*/  UISETP.NE.AND UP2, UPT, UR43, 0x1, UPT ;  /* 0x000000012b00788c */ /* 0x000fe4000bf45270 */
[----:B------:R-:W-:-:S11]  /*51d0*/  UISETP.NE.AND UP0, UPT, UR50, 0x1, UPT ;  /* 0x000000013200788c */ /* 0x000fd6000bf05270 */
.L_x_101:
[----:B------:R-:W-:Y:S04]  /*51e0*/  SHF.L.U32 R2, R9, 0x1f, RZ ;  /* 0x0000001f09027819 */ /* 0x000fe800000006ff */
[----:B------:R-:W3:Y:S02]  /*51f0*/  SYNCS.PHASECHK.TRANS64.TRYWAIT P0, [UR27+0x150], R2 ;  /* 0x00015002ff0075a7 */ /* 0x000ee4000800111b */
[----:B---34-:R-:W-:Y:S05]  /*5200*/  @!P0 BRA `(.L_x_93) ;  /* 0x00000044000c8947 */ /* 0x018fea0003800000 */
.L_x_192:
[----:B------:R-:W4:Y:S01]  /*5210*/  LDS.128 R4, [UR27+0x190] ;  /* 0x0001901bff047984 */ /* 0x000f220008000c00 */
[----:B------:R-:W-:Y:S01]  /*5220*/  UISETP.GE.AND UP0, UPT, UR39, 0x1, UPT ;  /* 0x000000012700788c */ /* 0x000fe2000bf06270 */
[----:B------:R-:W-:Y:S01]  /*5230*/  @!PT LDS RZ, [RZ] ;  /* 0x00000000fffff984 */ /* 0x000fe20000000800 */
[----:B------:R-:W-:Y:S01]  /*5240*/  @!PT LDS RZ, [RZ] ;  /* 0x00000000fffff984 */ /* 0x000fe20000000800 */
[----:B------:R-:W-:Y:S01]  /*5250*/  @!PT LDS RZ, [RZ] ;  /* 0x00000000fffff984 */ /* 0x000fe20000000800 */
[----:B------:R-:W-:Y:S01]  /*5260*/  @!PT LDS RZ, [RZ] ;  /* 0x00000000fffff984 */ /* 0x000fe20000000800 */
[----:B------:R1:W-:Y:S06]  /*5270*/  MEMBAR.ALL.CTA ;  /* 0x0000000000007992 */ /* 0x0003ec0000008000 */
[----:B-1----:R-:W1:Y:S02]  /*5280*/  FENCE.VIEW.ASYNC.S ;  /* 0x00000000000073c6 */ /* 0x002e640000000000 */
[----:B-1----:R-:W-:Y:S01]  /*5290*/  SYNCS.ARRIVE.TRANS64.RED.A1T0 RZ, [UR38], RZ ;  /* 0x000000ffffff79a7 */ /* 0x002fe20008100426 */
[----:B----4-:R-:W-:Y:S11]  /*52a0*/  LOP3.LUT P0, RZ, R6, 0x1, RZ, 0xc0, !PT ;  /* 0x0000000106ff7812 */ /* 0x010ff6000780c0ff */
[----:B------:R-:W-:Y:S02]  /*52b0*/  @!UPT UIADD3 URZ, UPT, UPT, URZ, URZ, URZ ;  /* 0x000000fffffff290 */ /* 0x000fe4000fffe0ff */
[----:B------:R-:W-:Y:S01]  /*52c0*/  VOTEU.ANY UP2, P0 ;  /* 0x0000000000ff7886 */ /* 0x000fe20000040100 */
[----:B------:R-:W-:Y:S11]  /*52d0*/  PLOP3.LUT P0, PT, PT, PT, UP2, 0x80, 0x8 ;  /* 0x000000000008781c */ /* 0x000ff60003f0f028 */
[----:B------:R-:W-:Y:S02]  /*52e0*/  @!UPT UIADD3 URZ, UPT, UPT, URZ, URZ, URZ ;  /* 0x000000fffffff290 */ /* 0x000fe4000fffe0ff */
[----:B---3--:R-:W-:Y:S02]  /*52f0*/  @P0 MOV R2, R4 ;  /* 0x0000000400020202 */ /* 0x008fe40000000f00 */
[----:B------:R-:W-:Y:S02]  /*5300*/  @P0 LOP3.LUT R0, R5, 0xffff, RZ, 0xc0, !PT ;  /* 0x0000ffff05000812 */ /* 0x000fe400078ec0ff */
[----:B------:R-:W-:Y:S02]  /*5310*/  @P0 R2UR UR5, R2 ;  /* 0x00000000020502ca */ /* 0x000fe400000e0000 */
[----:B------:R-:W-:Y:S11]  /*5320*/  @P0 R2UR UR4, R0 ;  /* 0x00000000000402ca */ /* 0x000ff600000e0000 */
[----:B------:R-:W-:Y:S02]  /*5330*/  @UP2 UMOV UR23, UR5 ;  /* 0x0000000500172c82 */ /* 0x000fe40008000000 */
[----:B------:R-:W-:Y:S01]  /*5340*/  @UP2 UMOV UR15, UR4 ;  /* 0x00000004000f2c82 */ /* 0x000fe20008000000 */
[----:B------:R-:W-:Y:S05]  /*5350*/  BRA.U !UP0, `(.L_x_94) ;  /* 0x0000000108c07547 */ /* 0x000fea000b800000 */
[----:B------:R-:W-:Y:S02]  /*5360*/  UP2UR UR14, UPR, URZ, 0x4 ;  /* 0x00000004ff0e7883 */ /* 0x000fe40008000000 */
[----:B------:R-:W-:Y:S02]  /*5370*/  UISETP.NE.AND UP2, UPT, UR34, 0x1, UPT ;  /* 0x000000012200788c */ /* 0x000fe4000bf45270 */
[----:B------:R-:W-:Y:S02]  /*5380*/  UIMAD.WIDE.U32 UR6, UR15, UR35, URZ ;  /* 0x000000230f0672a5 */ /* 0x000fe4000f8e00ff */
[----:B------:R-:W-:Y:S02]  /*5390*/  UIMAD.WIDE.U32 UR10, UR23, UR32, URZ ;  /* 0x00000020170a72a5 */ /* 0x000fe4000f8e00ff */
[----:B------:R-:W-:Y:S02]  /*53a0*/  USEL UR4, UR36, UR45, !UP2 ;  /* 0x0000002d24047287 */ /* 0x000fe4000d000000 */
[----:B------:R-:W-:Y:S02]  /*53b0*/  UISETP.NE.AND UP0, UPT, UR26, 0x1, UPT ;  /* 0x000000011a00788c */ /* 0x000fe4000bf05270 */
[----:B------:R-:W-:Y:S02]  /*53c0*/  UP2UR UR18, UPR, URZ, 0x2 ;  /* 0x00000002ff127883 */ /* 0x000fe40008000000 */
[----:B------:R-:W-:Y:S02]  /*53d0*/  UISETP.NE.AND UP1, UPT, UR39, 0x1, UPT ;  /* 0x000000012700788c */ /* 0x000fe4000bf25270 */
[----:B--2---:R-:W-:Y:S02]  /*53e0*/  UIMAD.WIDE.U32 UR12, UR4, UR24, URZ ;  /* 0x00000018040c72a5 */ /* 0x004fe4000f8e00ff */
[----:B------:R-:W-:Y:S01]  /*53f0*/  USEL UR9, UR37, UR47, !UP0 ;  /* 0x0000002f25097287 */ /* 0x000fe2000c000000 */
[----:B------:R-:W-:Y:S01]  /*5400*/  UMOV UR6, UR7 ;  /* 0x0000000700067c82 */ /* 0x000fe20008000000 */
[----:B------:R-:W-:Y:S01]  /*5410*/  UMOV UR5, UR11 ;  /* 0x0000000b00057c82 */ /* 0x000fe20008000000 */
[----:B------:R-:W-:Y:S02]  /*5420*/  USHF.R.U32.HI UR7, URZ, UR52, UR6 ;  /* 0x00000034ff077299 */ /* 0x000fe40008011606 */
[----:B------:R-:W-:Y:S02]  /*5430*/  USHF.R.U32.HI UR6, URZ, UR33, UR5 ;  /* 0x00000021ff067299 */ /* 0x000fe40008011605 */
[----:B------:R-:W-:Y:S02]  /*5440*/  UIMAD.WIDE.U32 UR16, UR9, UR24, URZ ;  /* 0x00000018091072a5 */ /* 0x000fe4000f8e00ff */
[----:B------:R-:W-:Y:S02]  /*5450*/  USEL UR8, UR15, UR7, !UP2 ;  /* 0x000000070f087287 */ /* 0x000fe4000d000000 */
[----:B------:R-:W-:Y:S02]  /*5460*/  UISETP.NE.AND UP2, UPT, UR14, URZ, UPT ;  /* 0x000000ff0e00728c */ /* 0x000fe4000bf45270 */
[----:B------:R-:W-:Y:S01]  /*5470*/  UIMAD.WIDE.U32 UR10, UR8, UR24, URZ ;  /* 0x00000018080a72a5 */ /* 0x000fe2000f8e00ff */
[----:B------:R-:W-:Y:S02]  /*5480*/  UMOV UR5, UR13 ;  /* 0x0000000d00057c82 */ /* 0x000fe40008000000 */
[----:B------:R-:W-:Y:S03]  /*5490*/  @UP1 USHF.R.U32.HI UR4, URZ, UR25, UR5 ;  /* 0x00000019ff041299 */ /* 0x000fe60008011605 */
[----:B------:R-:W-:Y:S01]  /*54a0*/  UMOV UR5, UR17 ;  /* 0x0000001100057c82 */ /* 0x000fe20008000000 */
[----:B------:R-:W-:Y:S02]  /*54b0*/  UIMAD UR4, UR39, UR4, URZ ;  /* 0x00000004270472a4 */ /* 0x000fe4000f8e02ff */
[----:B------:R-:W-:Y:S02]  /*54c0*/  @UP1 USHF.R.U32.HI UR9, URZ, UR25, UR5 ;  /* 0x00000019ff091299 */ /* 0x000fe40008011605 */
[----:B------:R-:W-:Y:S02]  /*54d0*/  USEL UR5, UR23, UR6, !UP0 ;  /* 0x0000000617057287 */ /* 0x000fe4000c000000 */
[----:B------:R-:W-:Y:S02]  /*54e0*/  UIMAD UR6, UR39, UR9, URZ ;  /* 0x00000009270672a4 */ /* 0x000fe4000f8e02ff */
[----:B------:R-:W-:Y:S03]  /*54f0*/  UISETP.GE.AND UP0, UPT, UR8, UR4, UPT ;  /* 0x000000040800728c */ /* 0x000fe6000bf06270 */
[----:B------:R-:W-:Y:S01]  /*5500*/  UMOV UR4, UR11 ;  /* 0x0000000b00047c82 */ /* 0x000fe20008000000 */
[----:B------:R-:W-:Y:S02]  /*5510*/  UISETP.GE.OR UP0, UPT, UR5, UR6, UP0 ;  /* 0x000000060500728c */ /* 0x000fe40008706670 */
[----:B------:R-:W-:Y:S02]  /*5520*/  USHF.R.U32.HI UR4, URZ, UR25, UR4 ;  /* 0x00000019ff047299 */ /* 0x000fe40008011604 */
[----:B------:R-:W-:Y:S02]  /*5530*/  UIMAD.WIDE.U32 UR6, UR5, UR24, URZ ;  /* 0x00000018050672a5 */ /* 0x000fe4000f8e00ff */
[----:B------:R-:W-:Y:S04]  /*5540*/  USEL UR10, UR8, UR4, !UP1 ;  /* 0x00000004080a7287 */ /* 0x000fe8000c800000 */
[----:B------:R-:W-:Y:S01]  /*5550*/  UIADD3 UR11, UPT, UPT, -UR10, URZ, URZ ;  /* 0x000000ff0a0b7290 */ /* 0x000fe2000fffe1ff */
[----:B------:R-:W-:Y:S01]  /*5560*/  @!UP0 UMOV UR4, UR7 ;  /* 0x0000000700048c82 */ /* 0x000fe20008000000 */
[----:B------:R-:W-:Y:S02]  /*5570*/  UIADD3 UR7, UPT, UPT, -UR8, URZ, URZ ;  /* 0x000000ff08077290 */ /* 0x000fe4000fffe1ff */
[----:B------:R-:W-:Y:S02]  /*5580*/  @!UP0 USHF.R.U32.HI UR4, URZ, UR25, UR4 ;  /* 0x00000019ff048299 */ /* 0x000fe40008011604 */
[----:B------:R-:W-:Y:S02]  /*5590*/  UIMAD UR6, UR39, UR11, UR8 ;  /* 0x0000000b270672a4 */ /* 0x000fe4000f8e0208 */
[----:B------:R-:W-:Y:S02]  /*55a0*/  @!UP0 USEL UR4, UR5, UR4, !UP1 ;  /* 0x0000000405048287 */ /* 0x000fe4000c800000 */
[----:B------:R-:W-:Y:S02]  /*55b0*/  UISETP.NE.AND UP1, UPT, UR18, URZ, UPT ;  /* 0x000000ff1200728c */ /* 0x000fe4000bf25270 */
[----:B------:R-:W-:Y:S02]  /*55c0*/  @!UP0 UIMAD UR6, UR9, UR6, UR4 ;  /* 0x00000006090682a4 */ /* 0x000fe4000f8e0204 */
[----:B------:R-:W-:Y:S02]  /*55d0*/  @!UP0 UIADD3 UR9, UPT, UPT, UR10, -UR4, URZ ;  /* 0x800000040a098290 */ /* 0x000fe4000fffe0ff */
[----:B------:R-:W-:Y:S02]  /*55e0*/  UIADD3 UR4, UPT, UPT, -UR5, URZ, URZ ;  /* 0x000000ff05047290 */ /* 0x000fe4000fffe1ff */
[----:B------:R-:W-:Y:S03]  /*55f0*/  @!UP0 UIMAD UR8, UR9, UR39, UR5 ;  /* 0x00000027090882a4 */ /* 0x000fe6000f8e0205 */
[----:B------:R-:W-:Y:S01]  /*5600*/  @!UP0 UMOV UR5, UR6 ;  /* 0x0000000600058c82 */ /* 0x000fe20008000000 */
[----:B------:R-:W-:Y:S02]  /*5610*/  UIMAD UR6, UR26, UR4, UR23 ;  /* 0x000000041a0672a4 */ /* 0x000fe4000f8e0217 */
[----:B------:R-:W-:Y:S02]  /*5620*/  UIMAD UR4, UR34, UR7, UR15 ;  /* 0x00000007220472a4 */ /* 0x000fe4000f8e020f */
[----:B------:R-:W-:Y:S02]  /*5630*/  UIMAD UR23, UR5, UR26, UR6 ;  /* 0x0000001a051772a4 */ /* 0x000fe4000f8e0206 */
[----:B------:R-:W-:Y:S11]  /*5640*/  UIMAD UR15, UR8, UR34, UR4 ;  /* 0x00000022080f72a4 */ /* 0x000ff6000f8e0204 */
[----:B------:R-:W-:Y:S01]  /*5650*/  @!UPT UIADD3 URZ, UPT, UPT, URZ, URZ, URZ ;  /* 0x000000fffffff290 */ /* 0x000fe2000fffe0ff */
.L_x_94:
[----:B------:R-:W1:Y:S01]  /*5660*/  @!UP3 LDCU.128 UR8, c[0x0][0xc10] ;  /* 0x00018200ff08b7ac */ /* 0x000e620008000c00 */
[----:B------:R-:W-:Y:S04]  /*5670*/  ISETP.NE.U32.AND P1, PT, RZ, UR30, PT ;  /* 0x0000001eff007c0c */ /* 0x000fe8000bf25070 */
[----:B------:R-:W-:Y:S01]  /*5680*/  ISETP.NE.AND.EX P1, PT, RZ, UR31, PT, P1 ;  /* 0x0000001fff007c0c */ /* 0x000fe2000bf25310 */
[----:B------:R-:W3:Y:S01]  /*5690*/  @!UP3 LDCU UR5, c[0x0][0xc0c] ;  /* 0x00018180ff05b7ac */ /* 0x000ee20008000800 */
[----:B------:R-:W-:Y:S02]  /*56a0*/  USHF.L.U32 UR19, UR19, 0x6, URZ ;  /* 0x0000000613137899 */ /* 0x000fe400080006ff */
[----:B-1----:R-:W-:Y:S07]  /*56b0*/  UIMAD.WIDE.U32 UR6, UR23, UR8, URZ ;  /* 0x00000008170672a5 */ /* 0x002fee000f8e00ff */
[----:B------:R-:W-:Y:S01]  /*56c0*/  @!UP3 UMOV UR4, UR7 ;  /* 0x000000070004bc82 */ /* 0x000fe20008000000 */
[----:B---3--:R-:W-:Y:S02]  /*56d0*/  @!UP3 UISETP.NE.AND UP0, UPT, UR5, 0x1, UPT ;  /* 0x000000010500b88c */ /* 0x008fe4000bf05270 */
[----:B------:R-:W-:Y:S02]  /*56e0*/  @!UP3 USHF.R.U32.HI UR4, URZ, UR9, UR4 ;  /* 0x00000009ff04b299 */ /* 0x000fe40008011604 */
[----:B------:R-:W-:Y:S02]  /*56f0*/  UIMAD.WIDE.U32 UR6, UR15, UR11, URZ ;  /* 0x0000000b0f0672a5 */ /* 0x000fe4000f8e00ff */
[----:B------:R-:W-:Y:S02]  /*5700*/  @!UP3 USEL UR8, UR23, UR4, !UP0 ;  /* 0x000000041708b287 */ /* 0x000fe4000c000000 */
[----:B------:R-:W-:Y:S03]  /*5710*/  @!UP3 UISETP.NE.AND UP0, UPT, UR10, 0x1, UPT ;  /* 0x000000010a00b88c */ /* 0x000fe6000bf05270 */
[----:B------:R-:W-:Y:S02]  /*5720*/  @!UP3 UMOV UR6, UR7 ;  /* 0x000000070006bc82 */ /* 0x000fe40008000000 */
[----:B------:R-:W1:Y:S02]  /*5730*/  @!UP3 LDCU UR4, c[0x0][0xc20] ;  /* 0x00018400ff04b7ac */ /* 0x000e640008000800 */
[----:B-1----:R-:W-:Y:S04]  /*5740*/  @!UP3 USHF.R.U32.HI UR6, URZ, UR4, UR6 ;  /* 0x00000004ff06b299 */ /* 0x002fe80008011606 */
[----:B------:R-:W-:Y:S04]  /*5750*/  @!UP3 USEL UR6, UR15, UR6, !UP0 ;  /* 0x000000060f06b287 */ /* 0x000fe8000c000000 */
[----:B------:R-:W-:Y:S02]  /*5760*/  @!UP3 UIADD3 UR4, UPT, UPT, -UR8, UR6, URZ ;  /* 0x000000060804b290 */ /* 0x000fe4000fffe1ff */
[----:B------:R-:W-:Y:S02]  /*5770*/  @!UP3 UIADD3 UR6, UPT, UPT, UR8, -UR6, URZ ;  /* 0x800000060806b290 */ /* 0x000fe4000fffe0ff */
[----:B------:R-:W-:Y:S02]  /*5780*/  @!UP3 UIMAD UR23, UR4, UR5, UR23 ;  /* 0x000000050417b2a4 */ /* 0x000fe4000f8e0217 */
[----:B------:R-:W-:Y:S01]  /*5790*/  @!UP3 UIMAD UR15, UR6, UR10, UR15 ;  /* 0x0000000a060fb2a4 */ /* 0x000fe2000f8e020f */
[----:B------:R-:W-:Y:S11]  /*57a0*/  BRA.U UP4, `(.L_x_95) ;  /* 0x0000000104107547 */ /* 0x000ff6000b800000 */
[----:B------:R-:W-:Y:S04]  /*57b0*/  MOV R2, UR55 ;  /* 0x0000003700027c02 */ /* 0x000fe80008000f00 */
[----:B------:R-:W-:Y:S04]  /*57c0*/  SHF.L.U32 R2, R2, 0x1f, RZ ;  /* 0x0000001f02027819 */ /* 0x000fe800000006ff */
[----:B------:R-:W1:Y:S02]  /*57d0*/  SYNCS.PHASECHK.TRANS64.TRYWAIT P2, [UR27+0x148], R2 ;  /* 0x00014802ff0075a7 */ /* 0x000e64000804111b */
[----:B-1----:R-:W-:Y:S05]  /*57e0*/  @!P2 BRA `(.L_x_96) ;  /* 0x0000003c00aca947 */ /* 0x002fea0003800000 */
.L_x_95:
[----:B------:R-:W-:Y:S05]  /*57f0*/  BRA.U !UP6, `(.L_x_97) ;  /* 0x000000010e387547 */ /* 0x000fea000b800000 */
[----:B------:R-:W-:Y:S01]  /*5800*/  UPLOP3.LUT UP1, UPT, UPT, UPT, UP5, 0x80, 0x8 ;  /* 0x000000000008789c */ /* 0x000fe20003f2f050 */
[----:B-1----:R-:W-:Y:S01]  /*5810*/  HFMA2 R0, -RZ, RZ, 0, 5.9604644775390625e-08 ;  /* 0x00000001ff007431 */ /* 0x002fe200000001ff */
[----:B------:R-:W1:Y:S01]  /*5820*/  LDCU.64 UR8, c[0x0][0x358] ;  /* 0x00006b00ff0877ac */ /* 0x000e620008000a00 */
[----:B------:R-:W-:Y:S03]  /*5830*/  IMAD.MOV.U32 R45, RZ, RZ, 0x1 ;  /* 0x00000001ff2d7424 */ /* 0x000fe600078e00ff */
[----:B------:R-:W-:Y:S05]  /*5840*/  PLOP3.LUT P2, PT, PT, PT, UP1, 0x80, 0x8 ;  /* 0x000000000008781c */ /* 0x000fea0003f4f018 */
[----:B------:R-:W3:Y:S01]  /*5850*/  @UP1 LDCU.64 UR4, c[0x0][0x988] ;  /* 0x00013100ff0417ac */ /* 0x000ee20008000a00 */
[----:B------:R-:W-:Y:S07]  /*5860*/  @UP1 UIMAD UR6, UR46, UR30, URZ ;  /* 0x0000001e2e0612a4 */ /* 0x000fee000f8e02ff */
[----:B------:R-:W-:Y:S01]  /*5870*/  @!P2 PRMT R45, R0, 0x7610, R45 ;  /* 0x00007610002da816 */ /* 0x000fe2000000002d */
[----:B---3--:R-:W-:Y:S06]  /*5880*/  @UP1 UIMAD.WIDE UR4, UR6, 0x4, UR4 ;  /* 0x00000004060418a5 */ /* 0x008fec000f8e0204 */
[----:B-----5:R-:W-:Y:S01]  /*5890*/  IMAD.U32 R26, RZ, RZ, UR4 ;  /* 0x00000004ff1a7e24 */ /* 0x020fe2000f8e00ff */
[----:B------:R-:W-:Y:S04]  /*58a0*/  MOV R27, UR5 ;  /* 0x00000005001b7c02 */ /* 0x000fe80008000f00 */
[----:B------:R-:W3:Y:S01]  /*58b0*/  @!UP1 LDCU UR4, c[0x0][0x980] ;  /* 0x00013000ff0497ac */ /* 0x000ee20008000800 */
[----:B-1----:R4:W5:Y:S02]  /*58c0*/  @P2 LDG.E R26, desc[UR8][R26.64] ;  /* 0x000000081a1a2981 */ /* 0x002964000c1e1900 */
[----:B---34-:R-:W-:Y:S07]  /*58d0*/  @!P2 IMAD.U32 R26, RZ, RZ, UR4 ;  /* 0x00000004ff1aae24 */ /* 0x018fee000f8e00ff */
.L_x_97:
[----:B-----5:R-:W-:Y:S01]  /*58e0*/  @!P1 FSETP.EQ.AND P3, PT, R26, RZ, PT ;  /* 0x000000ff1a00920b */ /* 0x020fe20003f62000 */
[----:B------:R-:W-:Y:S01]  /*58f0*/  @!UPT UIADD3 URZ, UPT, UPT, URZ, URZ, URZ ;  /* 0x000000fffffff290 */ /* 0x000fe2000fffe0ff */
[----:B------:R-:W-:Y:S11]  /*5900*/  @!P1 BRA `(.L_x_98) ;  /* 0x0000000000149947 */ /* 0x000ff60003800000 */
[----:B------:R-:W-:Y:S02]  /*5910*/  LOP3.LUT P1, RZ, R45, 0xff, RZ, 0xc0, !PT ;  /* 0x000000ff2dff7812 */ /* 0x000fe4000782c0ff */
[----:B------:R-:W-:Y:S04]  /*5920*/  PLOP3.LUT P3, PT, PT, PT, UP1, 0x80, 0x8 ;  /* 0x000000000008781c */ /* 0x000fe80003f6f018 */
[----:B------:R-:W-:Y:S07]  /*5930*/  PLOP3.LUT P3, PT, P3, PT, PT, 0x8, 0x80 ;  /* 0x000000000080781c */ /* 0x000fee0001f6e170 */
[----:B------:R-:W-:Y:S11]  /*5940*/  @P1 FSETP.EQ.AND P3, PT, R26, RZ, PT ;  /* 0x000000ff1a00120b */ /* 0x000ff60003f62000 */
[----:B------:R-:W-:Y:S02]  /*5950*/  @!UPT UIADD3 URZ, UPT, UPT, URZ, URZ, URZ ;  /* 0x000000fffffff290 */ /* 0x000fe4000fffe0ff */
.L_x_98:
[----:B------:R-:W-:Y:S01]  /*5960*/  ULEA UR17, UR29, UR27, 0x3 ;  /* 0x0000001b1d117291 */ /* 0x000fe2000f8e18ff */
[----:B------:R-:W-:Y:S01]  /*5970*/  SHF.L.U32 R8, R10, 0x1f, RZ ;  /* 0x0000001f0a087819 */ /* 0x000fe200000006ff */
[----:B------:R-:W-:Y:S02]  /*5980*/  USHF.L.U32 UR11, UR44, 0x6, URZ ;  /* 0x000000062c0b7899 */ /* 0x000fe400080006ff */
[----:B------:R-:W-:Y:S02]  /*5990*/  UISETP.NE.AND UP0, UPT, UR40, 0x1, UPT ;  /* 0x000000012800788c */ /* 0x000fe4000bf05270 */
[----:B------:R-:W-:Y:S01]  /*59a0*/  UIMAD.WIDE.U32 UR4, UR11, UR41, URZ ;  /* 0x000000290b0472a5 */ /* 0x000fe2000f8e00ff */
[----:B------:R-:W-:Y:S02]  /*59b0*/  ELECT P2, URZ, PT ;  /* 0x0000000000ff782f */ /* 0x000fe40003840000 */
[----:B------:R-:W3:Y:S02]  /*59c0*/  SYNCS.PHASECHK.TRANS64.TRYWAIT P1, [UR17+0x128], R8 ;  /* 0x00012808ff0075a7 */ /* 0x000ee40008021111 */
[----:B------:R-:W-:Y:S02]  /*59d0*/  PLOP3.LUT P2, PT, P3, P2, PT, 0xf2, 0x2f ;  /* 0x00000000002f781c */ /* 0x000fe40001f45e72 */
[----:B------:R-:W-:Y:S02]  /*59e0*/  UMOV UR4, UR5 ;  /* 0x0000000500047c82 */ /* 0x000fe40008000000 */
[----:B------:R-:W-:Y:S04]  /*59f0*/  USHF.R.U32.HI UR4, URZ, UR42, UR4 ;  /* 0x0000002aff047299 */ /* 0x000fe80008011604 */
[----:B------:R-:W-:Y:S02]  /*5a00*/  USEL UR12, UR11, UR4, !UP0 ;  /* 0x000000040b0c7287 */ /* 0x000fe4000c000000 */
[----:B------:R-:W-:Y:S02]  /*5a10*/  UISETP.NE.AND UP0, UPT, UR43, 0x1, UPT ;  /* 0x000000012b00788c */ /* 0x000fe4000bf05270 */
[----:B------:R-:W-:Y:S02]  /*5a20*/  UIMAD.WIDE.U32 UR4, UR12, UR48, URZ ;  /* 0x000000300c0472a5 */ /* 0x000fe4000f8e00ff */
[----:B------:R-:W-:Y:S01]  /*5a30*/  UIADD3 UR6, UPT, UPT, -UR12, URZ, URZ ;  /* 0x000000ff0c067290 */ /* 0x000fe2000fffe1ff */
[----:B-1----:R-:W-:Y:S03]  /*5a40*/  @!P2 IMAD.MOV.U32 R0, RZ, 0x20, RZ ;  /* 0x00000020ff00a824 */ /* 0x002fe600078e00ff */
[----:B------:R-:W-:Y:S01]  /*5a50*/  UIMAD UR11, UR40, UR6, UR11 ;  /* 0x00000006280b72a4 */ /* 0x000fe2000f8e020b */
[----:B------:R-:W-:Y:S01]  /*5a60*/  @!P2 IMAD.MOV.U32 R0, RZ, 0x400, R0 ;  /* 0x00000400ff00a824 */ /* 0x000fe200078e0000 */
[----:B------:R-:W-:Y:S02]  /*5a70*/  UMOV UR4, UR5 ;  /* 0x0000000500047c82 */ /* 0x000fe40008000000 */
[----:B------:R-:W-:Y:S04]  /*5a80*/  USHF.R.U32.HI UR4, URZ, UR49, UR4 ;  /* 0x00000031ff047299 */ /* 0x000fe80008011604 */
[----:B------:R-:W-:Y:S02]  /*5a90*/  USEL UR13, UR12, UR4, !UP0 ;  /* 0x000000040c0d7287 */ /* 0x000fe4000c000000 */
[----:B------:R-:W-:Y:S02]  /*5aa0*/  UISETP.NE.AND UP0, UPT, UR50, 0x1, UPT ;  /* 0x000000013200788c */ /* 0x000fe4000bf05270 */
[----:B------:R-:W-:Y:S07]  /*5ab0*/  UIMAD.WIDE.U32 UR4, UR13, UR51, URZ ;  /* 0x000000330d0472a5 */ /* 0x000fee000f8e00ff */
[----:B------:R-:W-:Y:S02]  /*5ac0*/  UMOV UR4, UR5 ;  /* 0x0000000500047c82 */ /* 0x000fe40008000000 */
[----:B------:R-:W-:Y:S04]  /*5ad0*/  USHF.R.U32.HI UR4, URZ, UR53, UR4 ;  /* 0x00000035ff047299 */ /* 0x000fe80008011604 */
[----:B------:R-:W-:Y:S02]  /*5ae0*/  USEL UR14, UR13, UR4, !UP0 ;  /* 0x000000040d0e7287 */ /* 0x000fe4000c000000 */
[----:B------:R-:W-:Y:S02]  /*5af0*/  UIADD3 UR4, UPT, UPT, -UR13, URZ, URZ ;  /* 0x000000ff0d047290 */ /* 0x000fe4000fffe1ff */
[----:B------:R-:W-:Y:S02]  /*5b00*/  UIADD3 UR5, UPT, UPT, -UR14, URZ, URZ ;  /* 0x000000ff0e057290 */ /* 0x000fe4000fffe1ff */
[----:B------:R-:W-:Y:S02]  /*5b10*/  UIMAD UR12, UR43, UR4, UR12 ;  /* 0x000000042b0c72a4 */ /* 0x000fe4000f8e020c */
[----:B------:R-:W-:Y:S01]  /*5b20*/  UIMAD UR13, UR50, UR5, UR13 ;  /* 0x00000005320d72a4 */ /* 0x000fe2000f8e020d */
[----:B---3--:R-:W-:Y:S11]  /*5b30*/  @!P1 BRA `(.L_x_99) ;  /* 0x0000003800f09947 */ /* 0x008ff60003800000 */
.L_x_195:
[----:B------:R-:W3:Y:S01]  /*5b40*/  S2UR UR22, SR_CgaCtaId ;  /* 0x00000000001679c3 */ /* 0x000ee20000008800 */
[----:B------:R-:W-:Y:S01]  /*5b50*/  @!P2 R2UR UR5, R0 ;  /* 0x000000000005a2ca */ /* 0x000fe200000e0000 */
[----:B------:R-:W-:Y:S01]  /*5b60*/  VOTEU.ALL UP0, P2 ;  /* 0x0000000000ff7886 */ /* 0x000fe20001000000 */
[----:B-1----:R-:W-:Y:S02]  /*5b70*/  @!P2 IADD3 R2, P1, PT, R12, 0x680, RZ ;  /* 0x000006800c02a810 */ /* 0x002fe40007f3e0ff */
[----:B------:R-:W-:Y:S02]  /*5b80*/  @P0 SHF.R.U32.HI R4, RZ, 0x10, R5 ;  /* 0x00000010ff040819 */ /* 0x000fe40000011605 */
[----:B------:R-:W-:Y:S01]  /*5b90*/  @!P2 R2UR UR6, R2 ;  /* 0x000000000206a2ca */ /* 0x000fe200000e0000 */
[----:B------:R-:W-:Y:S01]  /*5ba0*/  @!P2 IMAD.X R0, RZ, RZ, R13, P1 ;  /* 0x000000ffff00a224 */ /* 0x000fe200008e060d */
[----:B------:R-:W-:Y:S01]  /*5bb0*/  @!UP0 ULEA UR4, UR29, UR27, 0xc ;  /* 0x0000001b1d048291 */ /* 0x000fe2000f8e60ff */
[----:B------:R-:W-:Y:S01]  /*5bc0*/  @P0 R2UR UR46, R4 ;  /* 0x00000000042e02ca */ /* 0x000fe200000e0000 */
[----:B------:R-:W-:Y:S02]  /*5bd0*/  @!UP0 UIADD3 UR21, UPT, UPT, UR19, 0x20, URZ ;  /* 0x0000002013158890 */ /* 0x000fe4000fffe0ff */
[----:B------:R-:W-:Y:S02]  /*5be0*/  @!UP0 UIADD3 UR8, UPT, UPT, UR4, 0x200, URZ ;  /* 0x0000020004088890 */ /* 0x000fe4000fffe0ff */
[----:B------:R-:W-:Y:S01]  /*5bf0*/  @!UP0 UPRMT UR16, UR5, 0x5410, URZ ;  /* 0x0000541005108896 */ /* 0x000fe200080000ff */
[----:B------:R-:W-:Y:S01]  /*5c00*/  @!P2 R2UR UR5, R0 ;  /* 0x000000000005a2ca */ /* 0x000fe200000e0000 */
[----:B------:R-:W-:Y:S01]  /*5c10*/  @!UP0 UIADD3 UR18, UPT, UPT, UR4, 0xa00, URZ ;  /* 0x00000a0004128890 */ /* 0x000fe2000fffe0ff */
[----:B------:R-:W-:Y:S01]  /*5c20*/  @!P2 IMAD.MOV.U32 R0, RZ, RZ, 0x1000 ;  /* 0x00001000ff00a424 */ /* 0x000fe200078e00ff */
[----:B------:R-:W-:Y:S01]  /*5c30*/  UIADD3 UR4, UPT, UPT, UR29, 0x1, URZ ;  /* 0x000000011d047890 */ /* 0x000fe2000fffe0ff */
[----:B------:R-:W-:Y:S03]  /*5c40*/  IMAD.U32 R14, RZ, RZ, UR6 ;  /* 0x00000006ff0e7e24 */ /* 0x000fe6000f8e00ff */
[----:B------:R-:W-:Y:S02]  /*5c50*/  UISETP.NE.AND UP0, UPT, UR4, 0x3, UPT ;  /* 0x000000030400788c */ /* 0x000fe4000bf05270 */
[----:B------:R-:W-:Y:S02]  /*5c60*/  @!P2 R2UR UR6, R14 ;  /* 0x000000000e06a2ca */ /* 0x000fe400000e0000 */
[----:B------:R-:W-:Y:S02]  /*5c70*/  USEL UR4, UR4, URZ, UP0 ;  /* 0x000000ff04047287 */ /* 0x000fe40008000000 */
[----:B------:R-:W-:Y:S01]  /*5c80*/  IMAD.U32 R15, RZ, RZ, UR5 ;  /* 0x00000005ff0f7e24 */ /* 0x000fe2000f8e00ff */
[----:B------:R-:W-:Y:S02]  /*5c90*/  USEL UR20, URZ, 0x1, UP0 ;  /* 0x00000001ff147887 */ /* 0x000fe40008000000 */
[----:B------:R-:W-:Y:S02]  /*5ca0*/  UIADD3 UR5, UPT, UPT, UR17, 0x110, URZ ;  /* 0x0000011011057890 */ /* 0x000fe4000fffe0ff */
[----:B------:R-:W-:Y:S01]  /*5cb0*/  @!P2 R2UR UR7, R15 ;  /* 0x000000000f07a2ca */ /* 0x000fe200000e0000 */
[----:B------:R-:W-:Y:S01]  /*5cc0*/  VOTEU.ALL UP0, P2 ;  /* 0x0000000000ff7886 */ /* 0x000fe20001000000 */
[----:B------:R-:W-:Y:S04]  /*5cd0*/  LOP3.LUT R10, R10, UR20, RZ, 0x3c, !PT ;  /* 0x000000140a0a7c12 */ /* 0x000fe8000f8e3cff */
[----:B------:R-:W-:Y:S01]  /*5ce0*/  @!UP0 UMOV UR9, UR5 ;  /* 0x0000000500098c82 */ /* 0x000fe20008000000 */
[----:B------:R-:W-:Y:S01]  /*5cf0*/  @!UP0 UMOV UR10, UR19 ;  /* 0x00000013000a8c82 */ /* 0x000fe20008000000 */
[----:B------:R-:W-:Y:S05]  /*5d00*/  SHF.L.U32 R2, R10, 0x1f, RZ ;  /* 0x0000001f0a027819 */ /* 0x000fea00000006ff */
[----:B------:R1:W-:Y:S01]  /*5d10*/  @!UP0 UTMALDG.5D.IM2COL [UR8], [UR6], UR16 ;  /* 0x00000008060083b4 */ /* 0x0003e20008060010 */
[----:B------:R-:W-:Y:S05]  /*5d20*/  VOTEU.ALL UP0, P2 ;  /* 0x0000000000ff7886 */ /* 0x000fea0001000000 */
[----:B-1----:R-:W-:Y:S01]  /*5d30*/  @!UP0 UMOV UR8, UR18 ;  /* 0x0000001200088c82 */ /* 0x002fe20008000000 */
[----:B------:R-:W-:Y:S01]  /*5d40*/  @!UP0 UMOV UR9, UR5 ;  /* 0x0000000500098c82 */ /* 0x000fe20008000000 */
[----:B------:R-:W-:Y:S01]  /*5d50*/  @!UP0 UMOV UR10, UR21 ;  /* 0x00000015000a8c82 */ /* 0x000fe20008000000 */
[----:B---3--:R-:W-:Y:S01]  /*5d60*/  UPRMT UR5, UR22, 0x654, UR5 ;  /* 0x0000065416057896 */ /* 0x008fe20008000005 */
[----:B------:R1:W-:Y:S01]  /*5d70*/  @!UP0 UTMALDG.5D.IM2COL [UR8], [UR6], UR16 ;  /* 0x00000008060083b4 */ /* 0x0003e20008060010 */
[----:B------:R3:W-:Y:S07]  /*5d80*/  @!P2 SYNCS.ARRIVE.TRANS64.RED.A0TR RZ, [UR17+0x110], R0 ;  /* 0x00011000ffffa9a7 */ /* 0x0007ee0008300411 */
[----:B------:R-:W-:Y:S01]  /*5d90*/  SYNCS.ARRIVE.TRANS64.RED.A1T0 RZ, [UR5], RZ ;  /* 0x000000ffffff79a7 */ /* 0x000fe20008100405 */
[----:B-1----:R-:W-:Y:S09]  /*5da0*/  ULEA UR6, UR4, UR27, 0x3 ;  /* 0x0000001b04067291 */ /* 0x002ff2000f8e18ff */
[----:B------:R-:W1:Y:S02]  /*5db0*/  SYNCS.PHASECHK.TRANS64.TRYWAIT P1, [UR6+0x128], R2 ;  /* 0x00012802ff0075a7 */ /* 0x000e640008021106 */
[----:B-1-3--:R-:W-:Y:S05]  /*5dc0*/  @!P1 BRA `(.L_x_100) ;  /* 0x0000003800649947 */ /* 0x00afea0003800000 */
.L_x_197:
[----:B------:R-:W-:Y:S01]  /*5dd0*/  UIADD3 UR5, UPT, UPT, UR4, 0x1, URZ ;  /* 0x0000000104057890 */ /* 0x000fe2000fffe0ff */
[----:B-1----:R-:W-:Y:S01]  /*5de0*/  @!P2 IMAD.MOV.U32 R0, RZ, 0x20, RZ ;  /* 0x00000020ff00a824 */ /* 0x002fe200078e00ff */
[----:B------:R-:W-:Y:S01]  /*5df0*/  UIADD3 UR17, UPT, UPT, UR6, 0x110, URZ ;  /* 0x0000011006117890 */ /* 0x000fe2000fffe0ff */
[----:B------:R-:W1:Y:S01]  /*5e00*/  S2UR UR56, SR_CgaCtaId ;  /* 0x00000000003879c3 */ /* 0x000e620000008800 */
[----:B------:R-:W-:Y:S01]  /*5e10*/  UISETP.NE.AND UP0, UPT, UR5, 0x3, UPT ;  /* 0x000000030500788c */ /* 0x000fe2000bf05270 */
[----:B------:R-:W-:Y:S01]  /*5e20*/  @!P2 IMAD.MOV.U32 R0, RZ, 0x400, R0 ;  /* 0x00000400ff00a824 */ /* 0x000fe200078e0000 */
[----:B------:R-:W-:Y:S01]  /*5e30*/  UPLOP3.LUT UP4, UPT, UPT, UPT, UPT, 0x80, 0x8 ;  /* 0x000000000008789c */ /* 0x000fe20003f8f070 */
[----:B------:R-:W-:Y:S01]  /*5e40*/  @!P2 IADD3 R2, P0, PT, R12, 0x680, RZ ;  /* 0x000006800c02a810 */ /* 0x000fe20007f1e0ff */
[----:B------:R-:W-:Y:S01]  /*5e50*/  USEL UR29, UR5, URZ, UP0 ;  /* 0x000000ff051d7287 */ /* 0x000fe20008000000 */
[----:B------:R-:W-:Y:S01]  /*5e60*/  R2UR UR54, R47 ;  /* 0x000000002f3672ca */ /* 0x000fe200000e0000 */
[----:B------:R-:W-:Y:S01]  /*5e70*/  USEL UR28, URZ, 0x1, UP0 ;  /* 0x00000001ff1c7887 */ /* 0x000fe20008000000 */
[----:B------:R-:W-:Y:S01]  /*5e80*/  @!P2 R2UR UR5, R0 ;  /* 0x000000000005a2ca */ /* 0x000fe200000e0000 */
[----:B------:R-:W-:Y:S01]  /*5e90*/  UMOV UR20, UR12 ;  /* 0x0000000c00147c82 */ /* 0x000fe20008000000 */
[----:B------:R-:W-:Y:S01]  /*5ea0*/  UMOV UR21, UR13 ;  /* 0x0000000d00157c82 */ /* 0x000fe20008000000 */
[----:B------:R-:W-:Y:S01]  /*5eb0*/  UMOV UR22, UR14 ;  /* 0x0000000e00167c82 */ /* 0x000fe20008000000 */
[----:B------:R-:W-:Y:S01]  /*5ec0*/  VOTEU.ALL UP0, P2 ;  /* 0x0000000000ff7886 */ /* 0x000fe20001000000 */
[----:B------:R-:W-:Y:S01]  /*5ed0*/  @!P2 IMAD.X R0, RZ, RZ, R13, P0 ;  /* 0x000000ffff00a224 */ /* 0x000fe200000e060d */
[----:B------:R-:W-:Y:S01]  /*5ee0*/  UMOV UR9, UR17 ;  /* 0x0000001100097c82 */ /* 0x000fe20008000000 */
[----:B------:R-:W-:Y:S02]  /*5ef0*/  R2UR UR44, R48 ;  /* 0x00000000302c72ca */ /* 0x000fe400000e0000 */
[----:B------:R-:W-:Y:S01]  /*5f00*/  @!UP0 ULEA UR4, UR4, UR27, 0xc ;  /* 0x0000001b04048291 */ /* 0x000fe2000f8e60ff */
[----:B------:R-:W-:Y:S01]  /*5f10*/  LOP3.LUT R9, R9, 0x1, RZ, 0x3c, !PT ;  /* 0x0000000109097812 */ /* 0x000fe200078e3cff */
[----:B------:R-:W-:Y:S01]  /*5f20*/  @!UP0 UIADD3 UR18, UPT, UPT, UR19, 0x10, URZ ;  /* 0x0000001013128890 */ /* 0x000fe2000fffe0ff */
[----:B------:R-:W-:Y:S01]  /*5f30*/  LOP3.LUT R10, R10, UR28, RZ, 0x3c, !PT ;  /* 0x0000001c0a0a7c12 */ /* 0x000fe2000f8e3cff */
[----:B------:R-:W-:Y:S02]  /*5f40*/  @!UP0 UIADD3 UR16, UPT, UPT, UR4, 0x200, URZ ;  /* 0x0000020004108890 */ /* 0x000fe4000fffe0ff */
[----:B------:R-:W-:Y:S01]  /*5f50*/  @!UP0 UIADD3 UR8, UPT, UPT, UR4, 0xa00, URZ ;  /* 0x00000a0004088890 */ /* 0x000fe2000fffe0ff */
[----:B------:R-:W-:Y:S01]  /*5f60*/  @!P2 R2UR UR4, R0 ;  /* 0x000000000004a2ca */ /* 0x000fe200000e0000 */
[----:B------:R-:W-:Y:S01]  /*5f70*/  @!UP0 UPRMT UR7, UR5, 0x5410, URZ ;  /* 0x0000541005078896 */ /* 0x000fe200080000ff */
[----:B------:R-:W-:Y:S01]  /*5f80*/  @!P2 R2UR UR5, R2 ;  /* 0x000000000205a2ca */ /* 0x000fe200000e0000 */
[----:B------:R-:W-:Y:S01]  /*5f90*/  @!UP0 UIADD3 UR10, UPT, UPT, UR19, 0x30, URZ ;  /* 0x00000030130a8890 */ /* 0x000fe2000fffe0ff */
[----:B------:R-:W-:Y:S02]  /*5fa0*/  VOTEU.ALL UP0, P2 ;  /* 0x0000000000ff7886 */ /* 0x000fe40001000000 */
[----:B------:R-:W-:Y:S01]  /*5fb0*/  UMOV UR19, UR11 ;  /* 0x0000000b00137c82 */ /* 0x000fe20008000000 */
[----:B------:R-:W-:Y:S06]  /*5fc0*/  UIADD3 UR44, UPT, UPT, UR23, UR44, URZ ;  /* 0x0000002c172c7290 */ /* 0x000fec000fffe0ff */
[----:B------:R-:W-:Y:S02]  /*5fd0*/  IMAD.U32 R5, RZ, RZ, UR4 ;  /* 0x00000004ff057e24 */ /* 0x000fe4000f8e00ff */
[----:B------:R-:W-:Y:S03]  /*5fe0*/  IMAD.U32 R4, RZ, RZ, UR5 ;  /* 0x00000005ff047e24 */ /* 0x000fe6000f8e00ff */
[----:B------:R-:W-:Y:S02]  /*5ff0*/  @!P2 R2UR UR5, R5 ;  /* 0x000000000505a2ca */ /* 0x000fe400000e0000 */
[----:B------:R-:W-:Y:S11]  /*6000*/  @!P2 R2UR UR4, R4 ;  /* 0x000000000404a2ca */ /* 0x000ff600000e0000 */
[----:B------:R-:W-:Y:S02]  /*6010*/  @!UPT UIADD3 URZ, UPT, UPT, URZ, URZ, URZ ;  /* 0x000000fffffff290 */ /* 0x000fe4000fffe0ff */
[----:B------:R3:W-:Y:S01]  /*6020*/  @!UP0 UTMALDG.5D.IM2COL [UR16], [UR4], UR7 ;  /* 0x00000010040083b4 */ /* 0x0007e20008060007 */
[----:B------:R-:W-:Y:S05]  /*6030*/  VOTEU.ALL UP0, P2 ;  /* 0x0000000000ff7886 */ /* 0x000fea0001000000 */
[----:B------:R1:W-:Y:S01]  /*6040*/  @!UP0 UTMALDG.5D.IM2COL [UR8], [UR4], UR7 ;  /* 0x00000008040083b4 */ /* 0x0003e20008060007 */
[----:B------:R4:W-:Y:S01]  /*6050*/  @!P2 SYNCS.ARRIVE.TRANS64.RED.A0TR RZ, [UR6+0x110], R3 ;  /* 0x00011003ffffa9a7 */ /* 0x0009e20008300406 */
[----:B---3--:R-:W-:Y:S02]  /*6060*/  UIADD3 UR19, UPT, UPT, UR15, UR54, URZ ;  /* 0x000000360f137290 */ /* 0x008fe4000fffe0ff */
[----:B-1----:R-:W-:Y:S09]  /*6070*/  UPRMT UR4, UR56, 0x654, UR17 ;  /* 0x0000065438047896 */ /* 0x002ff20008000011 */
[----:B------:R-:W-:Y:S01]  /*6080*/  SYNCS.ARRIVE.TRANS64.RED.A1T0 RZ, [UR4], RZ ;  /* 0x000000ffffff79a7 */ /* 0x000fe20008100404 */
[----:B------:R-:W-:Y:S05]  /*6090*/  BRA.U UP2, `(.L_x_101) ;  /* 0xfffffff102507547 */ /* 0x000fea000b83ffff */
[----:B------:R-:W-:Y:S01]  /*60a0*/  UIADD3 UR27, UPT, UPT, UR27, 0x128, URZ ;  /* 0x000001281b1b7890 */ /* 0x000fe2000fffe0ff */
[----:B------:R-:W-:-:S03]  /*60b0*/  SHF.L.U32 R2, R10, 0x1f, RZ ;  /* 0x0000001f0a027819 */ /* 0x000fc600000006ff */
[----:B------:R-:W-:-:S09]  /*60c0*/  ULEA UR4, UR29, UR27, 0x3 ;  /* 0x0000001b1d047291 */ /* 0x000fd2000f8e18ff */
[----:B------:R-:W1:Y:S02]  /*60d0*/  SYNCS.PHASECHK.TRANS64.TRYWAIT P0, [UR4], R2 ;  /* 0x00000002ff0075a7 */ /* 0x000e640008001104 */
[----:B-1----:R-:W-:Y:S05]  /*60e0*/  @!P0 BRA `(.L_x_102) ;  /* 0x0000003400b48947 */ /* 0x002fea0003800000 */
.L_x_199:
[----:B------:R-:W-:-:S04]  /*60f0*/  UIADD3 UR4, UPT, UPT, UR29, 0x1, URZ ;  /* 0x000000011d047890 */ /* 0x000fc8000fffe0ff */
[----:B------:R-:W-:-:S04]  /*6100*/  UISETP.NE.AND UP0, UPT, UR4, 0x3, UPT ;  /* 0x000000030400788c */ /* 0x000fc8000bf05270 */
[----:B------:R-:W-:Y:S02]  /*6110*/  USEL UR6, URZ, 0x1, UP0 ;  /* 0x00000001ff067887 */ /* 0x000fe40008000000 */
[----:B------:R-:W-:-:S04]  /*6120*/  USEL UR4, UR4, URZ, UP0 ;  /* 0x000000ff04047287 */ /* 0x000fc80008000000 */
[----:B------:R-:W-:Y:S01]  /*6130*/  ULEA UR5, UR4, UR27, 0x3 ;  /* 0x0000001b04057291 */ /* 0x000fe2000f8e18ff */
[----:B------:R-:W-:-:S04]  /*6140*/  LOP3.LUT R10, R10, UR6, RZ, 0x3c, !PT ;  /* 0x000000060a0a7c12 */ /* 0x000fc8000f8e3cff */
[----:B-1----:R-:W-:-:S04]  /*6150*/  SHF.L.U32 R2, R10, 0x1f, RZ ;  /* 0x0000001f0a027819 */ /* 0x002fc800000006ff */
[----:B------:R-:W1:Y:S02]  /*6160*/  SYNCS.PHASECHK.TRANS64.TRYWAIT P0, [UR5], R2 ;  /* 0x00000002ff0075a7 */ /* 0x000e640008001105 */
[----:B-1----:R-:W-:Y:S05]  /*6170*/  @!P0 BRA `(.L_x_103) ;  /* 0x0000003400a88947 */ /* 0x002fea0003800000 */
.L_x_201:
[----:B------:R-:W-:-:S04]  /*6180*/  UIADD3 UR4, UPT, UPT, UR4, 0x1, URZ ;  /* 0x0000000104047890 */ /* 0x000fc8000fffe0ff */
[----:B------:R-:W-:-:S04]  /*6190*/  UISETP.NE.AND UP0, UPT, UR4, 0x3, UPT ;  /* 0x000000030400788c */ /* 0x000fc8000bf05270 */
[----:B------:R-:W-:Y:S02]  /*61a0*/  USEL UR5, URZ, 0x1, UP0 ;  /* 0x00000001ff057887 */ /* 0x000fe40008000000 */
[----:B------:R-:W-:-:S04]  /*61b0*/  USEL UR4, UR4, URZ, UP0 ;  /* 0x000000ff04047287 */ /* 0x000fc80008000000 */
[----:B------:R-:W-:Y:S01]  /*61c0*/  ULEA UR4, UR4, UR27, 0x3 ;  /* 0x0000001b04047291 */ /* 0x000fe2000f8e18ff */
[----:B-1----:R-:W-:-:S04]  /*61d0*/  LOP3.LUT R2, R10, UR5, RZ, 0x3c, !PT ;  /* 0x000000050a027c12 */ /* 0x002fc8000f8e3cff */
[----:B------:R-:W-:Y:S01]  /*61e0*/  SHF.L.U32 R2, R2, 0x1f, RZ ;  /* 0x0000001f02027819 */ /* 0x000fe200000006ff */
[----:B------:R-:W-:-:S07]  /*61f0*/  IMAD.U32 R0, RZ, RZ, UR4 ;  /* 0x00000004ff007e24 */ /* 0x000fce000f8e00ff */
.L_x_104:
[----:B-1----:R1:W3:Y:S02]  /*6200*/  SYNCS.PHASECHK.TRANS64.TRYWAIT P0, [R0+URZ], R2 ;  /* 0x00000002000075a7 */ /* 0x0022e400080011ff */
[----:B---3--:R-:W-:Y:S05]  /*6210*/  @!P0 NANOSLEEP.SYNCS 0x989680 ;  /* 0x009896800000895d */ /* 0x008fea0003900000 */
[----:B------:R-:W3:Y:S02]  /*6220*/  @!P0 SYNCS.PHASECHK.TRANS64 P0, [R0+URZ], R2 ;  /* 0x00000002000085a7 */ /* 0x000ee400080010ff */
[----:B--23--:R-:W-:Y:S05]  /*6230*/  @P0 EXIT ;  /* 0x000000000000094d */ /* 0x00cfea0003800000 */
[----:B------:R-:W-:Y:S05]  /*6240*/  BRA `(.L_x_104) ;  /* 0xfffffffc00ec7947 */ /* 0x000fea000383ffff */
.L_x_92:
[----:B------:R-:W-:-:S06]  /*6250*/  UISETP.GE.AND UP0, UPT, UR18, 0x4, UPT ;  /* 0x000000041200788c */ /* 0x000fcc000bf06270 */
[----:B------:R-:W-:-:S13]  /*6260*/  PLOP3.LUT P0, PT, PT, PT, UP0, 0x80, 0x8 ;  /* 0x000000000008781c */ /* 0x000fda0003f0f008 */
[----:B-1----:R-:W-:Y:S05]  /*6270*/  @!P0 EXIT ;  /* 0x000000000000894d */ /* 0x002fea0003800000 */
[----:B------:R-:W1:Y:S08]  /*6280*/  S2UR UR4, SR_CgaCtaId ;  /* 0x00000000000479c3 */ /* 0x000e700000008800 */
[----:B------:R-:W-:Y:S01]  /*6290*/  BAR.SYNC.DEFER_BLOCKING 0x6, 0xa0 ;  /* 0x0182800000007b1d */ /* 0x000fe20000010000 */
[----:B------:R-:W-:Y:S01]  /*62a0*/  IMAD.SHL.U32 R44, R53, 0x10, RZ ;  /* 0x00000010352c7824 */ /* 0x000fe200078e00ff */
[----:B------:R-:W-:Y:S01]  /*62b0*/  CS2R R50, SRZ ;  /* 0x0000000000327805 */ /* 0x000fe2000001ff00 */
[----:B------:R-:W-:-:S02]  /*62c0*/  IMAD.SHL.U32 R0, R46, 0x200, RZ ;  /* 0x000002002e007824 */ /* 0x000fc400078e00ff */
[C---:B------:R-:W-:Y:S01]  /*62d0*/  IMAD.SHL.U32 R4, R53.reuse, 0x2, RZ ;  /* 0x0000000235047824 */ /* 0x040fe200078e00ff */
[----:B------:R-:W-:Y:S02]  /*62e0*/  UMOV UR45, 0x400 ;  /* 0x00000400002d7882 */ /* 0x000fe40000000000 */
[----:B------:R-:W2:Y:S01]  /*62f0*/  LDC.64 R42, c[0x0][0x9b0] ;  /* 0x00026c00ff2a7b82 */ /* 0x000ea20000000a00 */
[C---:B------:R-:W-:Y:S01]  /*6300*/  LOP3.LUT R52, R44.reuse, 0x5b0, RZ, 0xc0, !PT ;  /* 0x000005b02c347812 */ /* 0x040fe200078ec0ff */
[----:B------:R-:W-:Y:S01]  /*6310*/  IMAD.U32 R23, R53, 0x10000, RZ ;  /* 0x0001000035177824 */ /* 0x000fe200078e00ff */
[----:B------:R-:W-:Y:S01]  /*6320*/  LOP3.LUT R5, R44, 0x40, RZ, 0xc0, !PT ;  /* 0x000000402c057812 */ /* 0x000fe200078ec0ff */
[----:B------:R-:W-:Y:S01]  /*6330*/  IMAD.MOV.U32 R22, RZ, RZ, RZ ;  /* 0x000000ffff167224 */ /* 0x000fe200078e00ff */
[----:B------:R-:W-:Y:S01]  /*6340*/  LOP3.LUT R52, R52, 0x200, R0, 0xf8, !PT ;  /* 0x0000020034347812 */ /* 0x000fe200078ef800 */
[----:B------:R-:W-:Y:S01]  /*6350*/  IMAD.SHL.U32 R0, R46, 0x200000, RZ ;  /* 0x002000002e007824 */ /* 0x000fe200078e00ff */
[----:B------:R-:W-:Y:S01]  /*6360*/  LOP3.LUT P0, RZ, R44, 0x40, RZ, 0xc0, !PT ;  /* 0x000000402cff7812 */ /* 0x000fe2000780c0ff */
[----:B------:R-:W3:Y:S01]  /*6370*/  LDC.64 R40, c[0x0][0x9a8] ;  /* 0x00026a00ff287b82 */ /* 0x000ee20000000a00 */
[----:B------:R-:W-:Y:S01]  /*6380*/  LOP3.LUT R4, R5, 0x8, R4, 0xf8, !PT ;  /* 0x0000000805047812 */ /* 0x000fe200078ef804 */
[----:B------:R-:W4:Y:S01]  /*6390*/  LDCU UR59, c[0x0][0x370] ;  /* 0x00006e00ff3b77ac */ /* 0x000f220008000800 */
[----:B------:R-:W-:-:S02]  /*63a0*/  LOP3.LUT R0, R0, 0x200000, RZ, 0xc0, !PT ;  /* 0x0020000000007812 */ /* 0x000fc400078ec0ff */
[----:B------:R-:W-:Y:S01]  /*63b0*/  LOP3.LUT R52, R52, R4, RZ, 0xfc, !PT ;  /* 0x0000000434347212 */ /* 0x000fe200078efcff */
[----:B------:R-:W2:Y:S01]  /*63c0*/  LDCU UR42, c[0x0][0xc0c] ;  /* 0x00018180ff2a77ac */ /* 0x000ea20008000800 */
[----:B------:R-:W-:Y:S02]  /*63d0*/  LOP3.LUT R23, R0, 0x400000, R23, 0xf8, !PT ;  /* 0x0040000000177812 */ /* 0x000fe400078ef817 */
[----:B------:R-:W-:Y:S01]  /*63e0*/  P2R R0, PR, RZ, 0x1 ;  /* 0x00000001ff007803 */ /* 0x000fe20000000000 */
[----:B-1----:R-:W-:Y:S01]  /*63f0*/  ULEA UR45, UR4, UR45, 0x18 ;  /* 0x0000002d042d7291 */ /* 0x002fe2000f8ec0ff */
[----:B------:R-:W-:Y:S01]  /*6400*/  LOP3.LUT R53, R53, 0x60, RZ, 0xc0, !PT ;  /* 0x0000006035357812 */ /* 0x000fe200078ec0ff */
[----:B------:R-:W1:Y:S02]  /*6410*/  LDCU UR38, c[0x0][0xc30] ;  /* 0x00018600ff2677ac */ /* 0x000e640008000800 */
[----:B------:R-:W-:Y:S01]  /*6420*/  UIADD3 UR4, UPT, UPT, UR45, 0x200, URZ ;  /* 0x000002002d047890 */ /* 0x000fe2000fffe0ff */
[----:B------:R-:W1:Y:S04]  /*6430*/  LDCU.64 UR56, c[0x0][0x988] ;  /* 0x00013100ff3877ac */ /* 0x000e680008000a00 */
[----:B------:R-:W4:Y:S01]  /*6440*/  LDS R2, [UR45+0x1a0] ;  /* 0x0001a02dff027984 */ /* 0x000f220008000800 */
[----:B------:R-:W-:Y:S01]  /*6450*/  IMAD.U32 R0, RZ, RZ, UR4 ;  /* 0x00000004ff007e24 */ /* 0x000fe2000f8e00ff */
[----:B------:R-:W1:Y:S01]  /*6460*/  LDCU.64 UR40, c[0x0][0xc28] ;  /* 0x00018500ff2877ac */ /* 0x000e620008000a00 */
[----:B------:R-:W1:Y:S01]  /*6470*/  LDCU.64 UR62, c[0x0][0x990] ;  /* 0x00013200ff3e77ac */ /* 0x000e620008000a00 */
[----:B------:R-:W1:Y:S01]  /*6480*/  LDCU.128 UR52, c[0x0][0xc10] ;  /* 0x00018200ff3477ac */ /* 0x000e620008000c00 */
[----:B------:R-:W1:Y:S01]  /*6490*/  LDCU UR58, c[0x0][0x374] ;  /* 0x00006e80ff3a77ac */ /* 0x000e620008000800 */
[----:B------:R-:W-:Y:S01]  /*64a0*/  UMOV UR51, 0x1 ;  /* 0x0000000100337882 */ /* 0x000fe20000000000 */
[----:B------:R-:W-:Y:S01]  /*64b0*/  UMOV UR48, URZ ;  /* 0x000000ff00307c82 */ /* 0x000fe20008000000 */
[----:B------:R-:W-:Y:S01]  /*64c0*/  UMOV UR50, URZ ;  /* 0x000000ff00327c82 */ /* 0x000fe20008000000 */
[----:B------:R-:W-:Y:S01]  /*64d0*/  UMOV UR49, URZ ;  /* 0x000000ff00317c82 */ /* 0x000fe20008000000 */
[C---:B----4-:R-:W-:Y:S01]  /*64e0*/  VIADD R3, R2.reuse, 0x20 ;  /* 0x0000002002037836 */ /* 0x050fe20000000000 */
[----:B------:R-:W-:-:S04]  /*64f0*/  LOP3.LUT R2, R2, 0xffff, RZ, 0xc0, !PT ;  /* 0x0000ffff02027812 */ /* 0x000fc800078ec0ff */
[----:B------:R-:W-:-:S05]  /*6500*/  LOP3.LUT R3, R3, 0xffff, RZ, 0xc0, !PT ;  /* 0x0000ffff03037812 */ /* 0x000fca00078ec0ff */
[----:B-123--:R4:W-:Y:S02]  /*6510*/  STL.64 [R1], R2 ;  /* 0x0000000201007387 */ /* 0x00e9e40000100a00 */
.L_x_135:
[----:B----4-:R-:W-:Y:S04]  /*6520*/  SHF.L.U32 R2, R50, 0x1f, RZ ;  /* 0x0000001f32027819 */ /* 0x010fe800000006ff */
[----:B------:R-:W1:Y:S02]  /*6530*/  SYNCS.PHASECHK.TRANS64.TRYWAIT P0, [UR45+0x150], R2 ;  /* 0x00015002ff0075a7 */ /* 0x000e64000800112d */
[----:B-1----:R-:W-:Y:S05]  /*6540*/  @!P0 BRA `(.L_x_105) ;  /* 0x0000003000cc8947 */ /* 0x002fea0003800000 */
.L_x_203:
[----:B-1----:R-:W-:Y:S01]  /*6550*/  LEA R2, R22, UR43, 0x2 ;  /* 0x0000002b16027c11 */ /* 0x002fe2000f8e10ff */
[----:B------:R-:W1:Y:S01]  /*6560*/  LDS.128 R4, [UR45+0x190] ;  /* 0x0001902dff047984 */ /* 0x000e620008000c00 */
[----:B------:R-:W-:Y:S02]  /*6570*/  UIADD3 UR4, UPT, UPT, UR45, 0x158, URZ ;  /* 0x000001582d047890 */ /* 0x000fe4000fffe0ff */
[----:B------:R-:W-:Y:S01]  /*6580*/  UISETP.GE.AND UP0, UPT, UR39, 0x1, UPT ;  /* 0x000000012700788c */ /* 0x000fe2000bf06270 */
[----:B------:R-:W-:Y:S01]  /*6590*/  @!PT LDS RZ, [RZ] ;  /* 0x00000000fffff984 */ /* 0x000fe20000000800 */
[----:B------:R-:W-:Y:S01]  /*65a0*/  @!PT LDS RZ, [RZ] ;  /* 0x00000000fffff984 */ /* 0x000fe20000000800 */
[----:B------:R-:W-:Y:S01]  /*65b0*/  @!PT LDS RZ, [RZ] ;  /* 0x00000000fffff984 */ /* 0x000fe20000000800 */
[----:B------:R-:W-:Y:S01]  /*65c0*/  @!PT LDS RZ, [RZ] ;  /* 0x00000000fffff984 */ /* 0x000fe20000000800 */
[----:B------:R2:W-:Y:S06]  /*65d0*/  MEMBAR.ALL.CTA ;  /* 0x0000000000007992 */ /* 0x0005ec0000008000 */
[----:B--2---:R-:W2:Y:S01]  /*65e0*/  FENCE.VIEW.ASYNC.S ;  /* 0x00000000000073c6 */ /* 0x004ea20000000000 */
[----:B------:R-:W-:Y:S09]  /*65f0*/  UPRMT UR4, URZ, 0x654, UR4 ;  /* 0x00000654ff047896 */ /* 0x000ff20008000004 */
[----:B--2---:R-:W-:Y:S01]  /*6600*/  SYNCS.ARRIVE.TRANS64.RED.A1T0 RZ, [UR4], RZ ;  /* 0x000000ffffff79a7 */ /* 0x004fe20008100404 */
[----:B------:R-:W5:Y:S01]  /*6610*/  LDL R2, [R2] ;  /* 0x0000000002027983 */ /* 0x000f620000100800 */
[----:B-1----:R-:W-:Y:S11]  /*6620*/  LOP3.LUT P0, RZ, R6, 0x1, RZ, 0xc0, !PT ;  /* 0x0000000106ff7812 */ /* 0x002ff6000780c0ff */
[----:B------:R-:W-:Y:S02]  /*6630*/  @!UPT UIADD3 URZ, UPT, UPT, URZ, URZ, URZ ;  /* 0x000000fffffff290 */ /* 0x000fe4000fffe0ff */
[----:B------:R-:W-:Y:S01]  /*6640*/  VOTEU.ANY UP1, P0 ;  /* 0x0000000000ff7886 */ /* 0x000fe20000020100 */
[----:B------:R-:W-:Y:S01]  /*6650*/  PLOP3.LUT P0, PT, PT, PT, UP1, 0x80, 0x8 ;  /* 0x000000000008781c */ /* 0x000fe20003f0f018 */
[----:B------:R-:W-:Y:S11]  /*6660*/  UP2UR UR60, UPR, URZ, 0x2 ;  /* 0x00000002ff3c7883 */ /* 0x000ff60008000000 */
[----:B------:R-:W-:Y:S01]  /*6670*/  @!UPT UIADD3 URZ, UPT, UPT, URZ, URZ, URZ ;  /* 0x000000fffffff290 */ /* 0x000fe2000fffe0ff */
[----:B------:R-:W-:Y:S02]  /*6680*/  @P0 MOV R3, R4 ;  /* 0x0000000400030202 */ /* 0x000fe40000000f00 */
[----:B------:R-:W-:Y:S02]  /*6690*/  @P0 LOP3.LUT R0, R5, 0xffff, RZ, 0xc0, !PT ;  /* 0x0000ffff05000812 */ /* 0x000fe400078ec0ff */
[----:B------:R-:W-:Y:S02]  /*66a0*/  @P0 R2UR UR5, R3 ;  /* 0x00000000030502ca */ /* 0x000fe400000e0000 */
[----:B------:R-:W-:Y:S11]  /*66b0*/  @P0 R2UR UR4, R0 ;  /* 0x00000000000402ca */ /* 0x000ff600000e0000 */
[----:B------:R-:W-:Y:S02]  /*66c0*/  @UP1 UMOV UR37, UR5 ;  /* 0x0000000500251c82 */ /* 0x000fe40008000000 */
[----:B------:R-:W-:Y:S01]  /*66d0*/  @UP1 UMOV UR36, UR4 ;  /* 0x0000000400241c82 */ /* 0x000fe20008000000 */
[----:B------:R-:W-:Y:S05]  /*66e0*/  BRA.U !UP0, `(.L_x_106) ;  /* 0x0000000108cc7547 */ /* 0x000fea000b800000 */
[----:B------:R-:W1:Y:S01]  /*66f0*/  LDCU UR9, c[0x0][0xc20] ;  /* 0x00018400ff0977ac */ /* 0x000e620008000800 */
[----:B------:R-:W-:Y:S02]  /*6700*/  UIMAD.WIDE.U32 UR4, UR58, UR55, URZ ;  /* 0x000000373a0472a5 */ /* 0x000fe4000f8e00ff */
[----:B------:R-:W-:Y:S02]  /*6710*/  UIMAD.WIDE.U32 UR6, UR59, UR52, URZ ;  /* 0x000000343b0672a5 */ /* 0x000fe4000f8e00ff */
[----:B------:R-:W-:Y:S02]  /*6720*/  UIMAD.WIDE.U32 UR10, UR36, UR55, URZ ;  /* 0x00000037240a72a5 */ /* 0x000fe4000f8e00ff */
[----:B------:R-:W-:Y:S02]  /*6730*/  UISETP.NE.AND UP0, UPT, UR54, 0x1, UPT ;  /* 0x000000013600788c */ /* 0x000fe4000bf05270 */
[----:B------:R-:W-:Y:S02]  /*6740*/  UISETP.NE.AND UP1, UPT, UR42, 0x1, UPT ;  /* 0x000000012a00788c */ /* 0x000fe4000bf25270 */
[----:B------:R-:W-:Y:S02]  /*6750*/  UISETP.NE.AND UP2, UPT, UR39, 0x1, UPT ;  /* 0x000000012700788c */ /* 0x000fe4000bf45270 */
[----:B------:R-:W-:Y:S01]  /*6760*/  UIMAD.WIDE.U32 UR12, UR37, UR52, URZ ;  /* 0x00000034250c72a5 */ /* 0x000fe2000f8e00ff */
[----:B------:R-:W-:Y:S01]  /*6770*/  UMOV UR4, UR5 ;  /* 0x0000000500047c82 */ /* 0x000fe20008000000 */
[----:B------:R-:W-:Y:S01]  /*6780*/  UMOV UR6, UR11 ;  /* 0x0000000b00067c82 */ /* 0x000fe20008000000 */
[----:B-1----:R-:W-:Y:S03]  /*6790*/  USHF.R.U32.HI UR8, URZ, UR9, UR4 ;  /* 0x00000009ff087299 */ /* 0x002fe60008011604 */
[----:B------:R-:W-:Y:S02]  /*67a0*/  UMOV UR4, UR7 ;  /* 0x0000000700047c82 */ /* 0x000fe40008000000 */
[----:B------:R-:W-:Y:S02]  /*67b0*/  USHF.R.U32.HI UR5, URZ, UR53, UR4 ;  /* 0x00000035ff057299 */ /* 0x000fe40008011604 */
[----:B------:R-:W-:Y:S02]  /*67c0*/  USEL UR4, UR58, UR8, !UP0 ;  /* 0x000000083a047287 */ /* 0x000fe4000c000000 */
[----:B------:R-:W-:Y:S02]  /*67d0*/  USHF.R.U32.HI UR8, URZ, UR9, UR6 ;  /* 0x00000009ff087299 */ /* 0x000fe40008011606 */
[----:B------:R-:W-:Y:S02]  /*67e0*/  UIMAD.WIDE.U32 UR6, UR4, UR40, URZ ;  /* 0x00000028040672a5 */ /* 0x000fe4000f8e00ff */
[----:B------:R-:W-:Y:S02]  /*67f0*/  USEL UR9, UR59, UR5, !UP1 ;  /* 0x000000053b097287 */ /* 0x000fe4000c800000 */
[----:B------:R-:W-:Y:S02]  /*6800*/  USEL UR8, UR36, UR8, !UP0 ;  /* 0x0000000824087287 */ /* 0x000fe4000c000000 */
[----:B------:R-:W-:Y:S01]  /*6810*/  UIMAD.WIDE.U32 UR10, UR9, UR40, URZ ;  /* 0x00000028090a72a5 */ /* 0x000fe2000f8e00ff */
[----:B------:R-:W-:Y:S01]  /*6820*/  UMOV UR6, UR7 ;  /* 0x0000000700067c82 */ /* 0x000fe20008000000 */
[----:B------:R-:W-:Y:S01]  /*6830*/  UMOV UR5, UR13 ;  /* 0x0000000d00057c82 */ /* 0x000fe20008000000 */
[----:B------:R-:W-:Y:S02]  /*6840*/  @UP2 USHF.R.U32.HI UR4, URZ, UR41, UR6 ;  /* 0x00000029ff042299 */ /* 0x000fe40008011606 */
[----:B------:R-:W-:Y:S02]  /*6850*/  USHF.R.U32.HI UR5, URZ, UR53, UR5 ;  /* 0x00000035ff057299 */ /* 0x000fe40008011605 */
[----:B------:R-:W-:Y:S02]  /*6860*/  UIMAD UR4, UR39, UR4, URZ ;  /* 0x00000004270472a4 */ /* 0x000fe4000f8e02ff */
[----:B------:R-:W-:Y:S02]  /*6870*/  USEL UR5, UR37, UR5, !UP1 ;  /* 0x0000000525057287 */ /* 0x000fe4000c800000 */
[----:B------:R-:W-:Y:S01]  /*6880*/  UISETP.GE.AND UP0, UPT, UR8, UR4, UPT ;  /* 0x000000040800728c */ /* 0x000fe2000bf06270 */
[----:B------:R-:W-:Y:S01]  /*6890*/  UMOV UR6, UR11 ;  /* 0x0000000b00067c82 */ /* 0x000fe20008000000 */
[----:B------:R-:W-:Y:S02]  /*68a0*/  UIMAD.WIDE.U32 UR10, UR8, UR40, URZ ;  /* 0x00000028080a72a5 */ /* 0x000fe4000f8e00ff */
[----:B------:R-:W-:Y:S04]  /*68b0*/  @UP2 USHF.R.U32.HI UR9, URZ, UR41, UR6 ;  /* 0x00000029ff092299 */ /* 0x000fe80008011606 */
[----:B------:R-:W-:Y:S01]  /*68c0*/  UIMAD UR6, UR39, UR9, URZ ;  /* 0x00000009270672a4 */ /* 0x000fe2000f8e02ff */
[----:B------:R-:W-:Y:S03]  /*68d0*/  UMOV UR4, UR11 ;  /* 0x0000000b00047c82 */ /* 0x000fe60008000000 */
[----:B------:R-:W-:Y:S02]  /*68e0*/  UISETP.GE.OR UP0, UPT, UR5, UR6, UP0 ;  /* 0x000000060500728c */ /* 0x000fe40008706670 */
[----:B------:R-:W-:Y:S02]  /*68f0*/  USHF.R.U32.HI UR4, URZ, UR41, UR4 ;  /* 0x00000029ff047299 */ /* 0x000fe40008011604 */
[----:B------:R-:W-:Y:S02]  /*6900*/  UIMAD.WIDE.U32 UR6, UR5, UR40, URZ ;  /* 0x00000028050672a5 */ /* 0x000fe4000f8e00ff */
[----:B------:R-:W-:Y:S02]  /*6910*/  USEL UR11, UR8, UR4, !UP2 ;  /* 0x00000004080b7287 */ /* 0x000fe4000d000000 */
[----:B------:R-:W-:Y:S02]  /*6920*/  UIADD3 UR6, UPT, UPT, -UR5, URZ, URZ ;  /* 0x000000ff05067290 */ /* 0x000fe4000fffe1ff */
[----:B------:R-:W-:Y:S02]  /*6930*/  UIADD3 UR10, UPT, UPT, -UR11, URZ, URZ ;  /* 0x000000ff0b0a7290 */ /* 0x000fe4000fffe1ff */
[----:B------:R-:W-:Y:S02]  /*6940*/  UIMAD UR6, UR42, UR6, UR37 ;  /* 0x000000062a0672a4 */ /* 0x000fe4000f8e0225 */
[----:B------:R-:W-:Y:S01]  /*6950*/  UIMAD UR10, UR39, UR10, UR8 ;  /* 0x0000000a270a72a4 */ /* 0x000fe2000f8e0208 */
[----:B------:R-:W-:Y:S01]  /*6960*/  @!UP0 UMOV UR4, UR7 ;  /* 0x0000000700048c82 */ /* 0x000fe20008000000 */
[----:B------:R-:W-:Y:S02]  /*6970*/  UIADD3 UR7, UPT, UPT, -UR8, URZ, URZ ;  /* 0x000000ff08077290 */ /* 0x000fe4000fffe1ff */
[----:B------:R-:W-:Y:S04]  /*6980*/  @!UP0 USHF.R.U32.HI UR4, URZ, UR41, UR4 ;  /* 0x00000029ff048299 */ /* 0x000fe80008011604 */
[----:B------:R-:W-:Y:S04]  /*6990*/  @!UP0 USEL UR4, UR5, UR4, !UP2 ;  /* 0x0000000405048287 */ /* 0x000fe8000d000000 */
[----:B------:R-:W-:Y:S02]  /*69a0*/  @!UP0 UIMAD UR9, UR9, UR10, UR4 ;  /* 0x0000000a090982a4 */ /* 0x000fe4000f8e0204 */
[----:B------:R-:W-:Y:S02]  /*69b0*/  @!UP0 UIADD3 UR10, UPT, UPT, UR11, -UR4, URZ ;  /* 0x800000040b0a8290 */ /* 0x000fe4000fffe0ff */
[----:B------:R-:W-:Y:S02]  /*69c0*/  UIMAD UR4, UR54, UR7, UR36 ;  /* 0x00000007360472a4 */ /* 0x000fe4000f8e0224 */
[----:B------:R-:W-:Y:S03]  /*69d0*/  @!UP0 UIMAD UR8, UR10, UR39, UR5 ;  /* 0x000000270a0882a4 */ /* 0x000fe6000f8e0205 */
[----:B------:R-:W-:Y:S02]  /*69e0*/  @!UP0 UMOV UR5, UR9 ;  /* 0x0000000900058c82 */ /* 0x000fe40008000000 */
[----:B------:R-:W-:Y:S02]  /*69f0*/  UIMAD UR37, UR5, UR42, UR6 ;  /* 0x0000002a052572a4 */ /* 0x000fe4000f8e0206 */
[----:B------:R-:W-:Y:S11]  /*6a00*/  UIMAD UR36, UR8, UR54, UR4 ;  /* 0x00000036082472a4 */ /* 0x000ff6000f8e0204 */
[----:B------:R-:W-:Y:S01]  /*6a10*/  @!UPT UIADD3 URZ, UPT, UPT, URZ, URZ, URZ ;  /* 0x000000fffffff290 */ /* 0x000fe2000fffe0ff */
.L_x_106:
[----:B------:R-:W-:Y:S01]  /*6a20*/  UISETP.NE.AND UP0, UPT, UR38, 0x1, UPT ;  /* 0x000000012600788c */ /* 0x000fe2000bf05270 */
[----:B------:R-:W-:Y:S01]  /*6a30*/  @P0 SHF.R.U32.HI R4, RZ, 0x10, R5 ;  /* 0x00000010ff040819 */ /* 0x000fe20000011605 */
[----:B------:R-:W-:Y:S02]  /*6a40*/  UIADD3 UR11, UPT, UPT, UR45, 0x200, URZ ;  /* 0x000002002d0b7890 */ /* 0x000fe4000fffe0ff */
[----:B------:R-:W-:Y:S01]  /*6a50*/  USHF.L.U32 UR47, UR19, 0x6, URZ ;  /* 0x00000006132f7899 */ /* 0x000fe200080006ff */
[----:B------:R-:W-:Y:S06]  /*6a60*/  @P0 R2UR UR61, R4 ;  /* 0x00000000043d02ca */ /* 0x000fec00000e0000 */
[----:B------:R-:W1:Y:S01]  /*6a70*/  @!UP0 LDCU.128 UR12, c[0x0][0xc10] ;  /* 0x00018200ff0c87ac */ /* 0x000e620008000c00 */
[----:B------:R-:W2:Y:S01]  /*6a80*/  @!UP0 LDCU UR5, c[0x0][0xc0c] ;  /* 0x00018180ff0587ac */ /* 0x000ea20008000800 */
[----:B------:R-:W3:Y:S01]  /*6a90*/  @!UP0 LDCU UR10, c[0x0][0xc20] ;  /* 0x00018400ff0a87ac */ /* 0x000ee20008000800 */
[----:B-1----:R-:W-:Y:S02]  /*6aa0*/  UIMAD.WIDE.U32 UR8, UR37, UR12, URZ ;  /* 0x0000000c250872a5 */ /* 0x002fe4000f8e00ff */
[----:B------:R-:W-:Y:S02]  /*6ab0*/  UIMAD.WIDE.U32 UR6, UR36, UR15, URZ ;  /* 0x0000000f240672a5 */ /* 0x000fe4000f8e00ff */
[----:B------:R-:W-:Y:S03]  /*6ac0*/  @!UP0 UISETP.NE.AND UP1, UPT, UR14, 0x1, UPT ;  /* 0x000000010e00888c */ /* 0x000fe6000bf25270 */
[----:B------:R-:W-:Y:S01]  /*6ad0*/  @!UP0 UMOV UR4, UR9 ;  /* 0x0000000900048c82 */ /* 0x000fe20008000000 */
[----:B--2---:R-:W-:Y:S02]  /*6ae0*/  @!UP0 UISETP.NE.AND UP2, UPT, UR5, 0x1, UPT ;  /* 0x000000010500888c */ /* 0x004fe4000bf45270 */
[----:B------:R-:W-:Y:S01]  /*6af0*/  @!UP0 USHF.R.U32.HI UR4, URZ, UR13, UR4 ;  /* 0x0000000dff048299 */ /* 0x000fe20008011604 */
[----:B------:R-:W-:Y:S02]  /*6b00*/  @!UP0 UMOV UR6, UR7 ;  /* 0x0000000700068c82 */ /* 0x000fe40008000000 */
[----:B---3--:R-:W-:Y:S02]  /*6b10*/  @!UP0 USHF.R.U32.HI UR6, URZ, UR10, UR6 ;  /* 0x0000000aff068299 */ /* 0x008fe40008011606 */
[----:B------:R-:W-:Y:S02]  /*6b20*/  @!UP0 USEL UR7, UR37, UR4, !UP2 ;  /* 0x0000000425078287 */ /* 0x000fe4000d000000 */
[----:B------:R-:W-:Y:S04]  /*6b30*/  @!UP0 USEL UR6, UR36, UR6, !UP1 ;  /* 0x0000000624068287 */ /* 0x000fe8000c800000 */
[----:B------:R-:W-:Y:S02]  /*6b40*/  @!UP0 UIADD3 UR4, UPT, UPT, -UR7, UR6, URZ ;  /* 0x0000000607048290 */ /* 0x000fe4000fffe1ff */
[----:B------:R-:W-:Y:S02]  /*6b50*/  @!UP0 UIADD3 UR6, UPT, UPT, UR7, -UR6, URZ ;  /* 0x8000000607068290 */ /* 0x000fe4000fffe0ff */
[----:B------:R-:W-:Y:S02]  /*6b60*/  @!UP0 UIMAD UR37, UR4, UR5, UR37 ;  /* 0x00000005042582a4 */ /* 0x000fe4000f8e0225 */
[----:B------:R-:W-:Y:S02]  /*6b70*/  @!UP0 UIMAD UR36, UR6, UR14, UR36 ;  /* 0x0000000e062482a4 */ /* 0x000fe4000f8e0224 */
[----:B------:R-:W-:Y:S09]  /*6b80*/  ULOP3.LUT UP0, URZ, UR11, 0x90, URZ, 0xc0, !UPT ;  /* 0x000000900bff7892 */ /* 0x000ff2000f80c0ff */
[----:B------:R-:W-:Y:S05]  /*6b90*/  BRA.U !UP0, `(.L_x_107) ;  /* 0x00000001087c7547 */ /* 0x000fea000b800000 */
[----:B------:R-:W1:Y:S01]  /*6ba0*/  LDCU.64 UR8, c[0x4][0x80] ;  /* 0x01001000ff0877ac */ /* 0x000e620008000a00 */
[----:B------:R-:W-:Y:S01]  /*6bb0*/  MOV R16, 0x0 ;  /* 0x0000000000107802 */ /* 0x000fe20000000f00 */
[----:B------:R-:W-:Y:S02]  /*6bc0*/  HFMA2 R12, -RZ, RZ, 0, 5.9604644775390625e-08 ;  /* 0x00000001ff0c7431 */ /* 0x000fe400000001ff */
[----:B------:R-:W-:Y:S01]  /*6bd0*/  IMAD.MOV.U32 R8, RZ, RZ, 0x70 ;  /* 0x00000070ff087424 */ /* 0x000fe200078e00ff */
[----:B------:R2:W3:Y:S01]  /*6be0*/  LDC.64 R14, c[0x4][R16] ;  /* 0x01000000100e7b82 */ /* 0x0004e20000000a00 */
[----:B------:R-:W4:Y:S01]  /*6bf0*/  LDCU.64 UR6, c[0x4][0x88] ;  /* 0x01001100ff0677ac */ /* 0x000f220008000a00 */
[----:B------:R-:W-:Y:S01]  /*6c00*/  IMAD.MOV.U32 R13, RZ, RZ, RZ ;  /* 0x000000ffff0d7224 */ /* 0x000fe200078e00ff */
[----:B------:R-:W2:Y:S01]  /*6c10*/  LDCU.64 UR4, c[0x4][0x8] ;  /* 0x01000100ff0477ac */ /* 0x000ea20008000a00 */
[----:B-1----:R-:W-:Y:S01]  /*6c20*/  MOV R5, UR9 ;  /* 0x0000000900057c02 */ /* 0x002fe20008000f00 */
[----:B------:R-:W-:Y:S01]  /*6c30*/  IMAD.U32 R4, RZ, RZ, UR8 ;  /* 0x00000008ff047e24 */ /* 0x000fe2000f8e00ff */
[----:B----4-:R-:W-:Y:S01]  /*6c40*/  MOV R7, UR7 ;  /* 0x0000000700077c02 */ /* 0x010fe20008000f00 */
[----:B------:R-:W-:Y:S01]  /*6c50*/  IMAD.U32 R6, RZ, RZ, UR6 ;  /* 0x00000006ff067e24 */ /* 0x000fe2000f8e00ff */
[----:B--2---:R-:W-:Y:S01]  /*6c60*/  MOV R11, UR5 ;  /* 0x00000005000b7c02 */ /* 0x004fe20008000f00 */
[----:B------:R-:W-:Y:S02]  /*6c70*/  IMAD.U32 R10, RZ, RZ, UR4 ;  /* 0x00000004ff0a7e24 */ /* 0x000fe4000f8e00ff */
[----:B------:R-:W-:Y:S07]  /*6c80*/  LEPC R20, `(.L_x_108) ;  /* 0x000000001014794e */ /* 0x000fee0000000000 */
[----:B---3-5:R-:W-:Y:S05]  /*6c90*/  CALL.ABS.NOINC R14 ;  /* 0x000000000e007343 */ /* 0x028fea0003c00000 */
.L_x_108:
[----:B------:R-:W1:Y:S01]  /*6ca0*/  LDCU.64 UR8, c[0x4][0x80] ;  /* 0x01001000ff0877ac */ /* 0x000e620008000a00 */
[----:B------:R-:W2:Y:S01]  /*6cb0*/  LDC.64 R16, c[0x4][R16] ;  /* 0x0100000010107b82 */ /* 0x000ea20000000a00 */
[----:B------:R-:W-:Y:S02]  /*6cc0*/  HFMA2 R12, -RZ, RZ, 0, 5.9604644775390625e-08 ;  /* 0x00000001ff0c7431 */ /* 0x000fe400000001ff */
[----:B------:R-:W-:Y:S02]  /*6cd0*/  IMAD.MOV.U32 R8, RZ, RZ, 0x70 ;  /* 0x00000070ff087424 */ /* 0x000fe400078e00ff */
[----:B------:R-:W-:Y:S01]  /*6ce0*/  IMAD.MOV.U32 R13, RZ, RZ, RZ ;  /* 0x000000ffff0d7224 */ /* 0x000fe200078e00ff */
[----:B------:R-:W3:Y:S01]  /*6cf0*/  LDCU.64 UR6, c[0x4][0x88] ;  /* 0x01001100ff0677ac */ /* 0x000ee20008000a00 */
[----:B------:R-:W4:Y:S01]  /*6d00*/  LDCU.64 UR4, c[0x4][0x8] ;  /* 0x01000100ff0477ac */ /* 0x000f220008000a00 */
[----:B-1----:R-:W-:Y:S02]  /*6d10*/  MOV R4, UR8 ;  /* 0x0000000800047c02 */ /* 0x002fe40008000f00 */
[----:B------:R-:W-:Y:S02]  /*6d20*/  MOV R5, UR9 ;  /* 0x0000000900057c02 */ /* 0x000fe40008000f00 */
[----:B---3--:R-:W-:Y:S01]  /*6d30*/  MOV R7, UR7 ;  /* 0x0000000700077c02 */ /* 0x008fe20008000f00 */
[----:B------:R-:W-:Y:S01]  /*6d40*/  IMAD.U32 R6, RZ, RZ, UR6 ;  /* 0x00000006ff067e24 */ /* 0x000fe2000f8e00ff */
[----:B----4-:R-:W-:Y:S01]  /*6d50*/  MOV R11, UR5 ;  /* 0x00000005000b7c02 */ /* 0x010fe20008000f00 */
[----:B------:R-:W-:Y:S02]  /*6d60*/  IMAD.U32 R10, RZ, RZ, UR4 ;  /* 0x00000004ff0a7e24 */ /* 0x000fe4000f8e00ff */
[----:B------:R-:W-:Y:S07]  /*6d70*/  LEPC R20, `(.L_x_107) ;  /* 0x000000001014794e */ /* 0x000fee0000000000 */
[----:B--2---:R-:W-:Y:S05]  /*6d80*/  CALL.ABS.NOINC R16 ;  /* 0x0000000010007343 */ /* 0x004fea0003c00000 */
.L_x_107:
[----:B------:R-:W-:Y:S01]  /*6d90*/  R2UR UR4, R49 ;  /* 0x00000000310472ca */ /* 0x000fe200000e0000 */
[----:B------:R-:W-:Y:S01]  /*6da0*/  UISETP.NE.U32.AND UP0, UPT, UR62, URZ, UPT ;  /* 0x000000ff3e00728c */ /* 0x000fe2000bf05070 */
[----:B------:R-:W-:Y:S02]  /*6db0*/  ISETP.NE.U32.AND P4, PT, R42, RZ, PT ;  /* 0x000000ff2a00720c */ /* 0x000fe40003f85070 */
[----:B------:R-:W-:Y:S01]  /*6dc0*/  ISETP.NE.U32.AND P2, PT, RZ, UR56, PT ;  /* 0x00000038ff007c0c */ /* 0x000fe2000bf45070 */
[----:B------:R-:W-:Y:S01]  /*6dd0*/  UISETP.NE.AND.EX UP1, UPT, UR63, URZ, UPT, UP0 ;  /* 0x000000ff3f00728c */ /* 0x000fe2000bf25300 */
[----:B------:R-:W-:Y:S01]  /*6de0*/  ISETP.NE.AND.EX P4, PT, R43, RZ, PT, P4 ;  /* 0x000000ff2b00720c */ /* 0x000fe20003f85340 */
[----:B------:R-:W-:Y:S01]  /*6df0*/  UPLOP3.LUT UP0, UPT, UPT, UPT, UPT, 0x40, 0x4 ;  /* 0x000000000004789c */ /* 0x000fe20003f0e870 */
[----:B------:R-:W-:Y:S05]  /*6e00*/  ISETP.NE.AND.EX P2, PT, RZ, UR57, PT, P2 ;  /* 0x00000039ff007c0c */ /* 0x000fea000bf45320 */
[----:B------:R-:W-:Y:S06]  /*6e10*/  UISETP.NE.AND UP2, UPT, UR4, URZ, UPT ;  /* 0x000000ff0400728c */ /* 0x000fec000bf45270 */
[----:B------:R-:W-:Y:S05]  /*6e20*/  PLOP3.LUT P1, PT, PT, PT, UP2, 0x80, 0x8 ;  /* 0x000000000008781c */ /* 0x000fea0003f2f028 */
[----:B------:R-:W-:Y:S06]  /*6e30*/  @UP2 UPLOP3.LUT UP0, UPT, UPT, UPT, UP1, 0x80, 0x8 ;  /* 0x000000000008289c */ /* 0x000fec0003f0f010 */
[----:B------:R-:W-:Y:S01]  /*6e40*/  PLOP3.LUT P0, PT, PT, PT, UP0, 0x80, 0x8 ;  /* 0x000000000008781c */ /* 0x000fe20003f0f008 */
[----:B------:R-:W-:Y:S01]  /*6e50*/  @!UPT UIADD3 URZ, UPT, UPT, URZ, URZ, URZ ;  /* 0x000000fffffff290 */ /* 0x000fe2000fffe0ff */
[----:B------:R-:W-:Y:S11]  /*6e60*/  BRA.U !UP1, `(.L_x_109) ;  /* 0x00000001093c7547 */ /* 0x000ff6000b800000 */
[----:B------:R-:W-:Y:S01]  /*6e70*/  UISETP.NE.U32.AND UP0, UPT, UR56, URZ, UPT ;  /* 0x000000ff3800728c */ /* 0x000fe2000bf05070 */
[----:B------:R-:W-:Y:S01]  /*6e80*/  HFMA2 R0, -RZ, RZ, 0, 5.9604644775390625e-08 ;  /* 0x00000001ff007431 */ /* 0x000fe200000001ff */
[----:B------:R-:W1:Y:S01]  /*6e90*/  LDCU.64 UR8, c[0x0][0x358] ;  /* 0x00006b00ff0877ac */ /* 0x000e620008000a00 */
[----:B------:R-:W-:Y:S01]  /*6ea0*/  IMAD.MOV.U32 R45, RZ, RZ, 0x1 ;  /* 0x00000001ff2d7424 */ /* 0x000fe200078e00ff */
[----:B------:R-:W-:Y:S06]  /*6eb0*/  UISETP.NE.AND.EX UP0, UPT, UR57, URZ, UPT, UP0 ;  /* 0x000000ff3900728c */ /* 0x000fec000bf05300 */
[----:B------:R-:W-:Y:S05]  /*6ec0*/  PLOP3.LUT P3, PT, PT, PT, UP0, 0x80, 0x8 ;  /* 0x000000000008781c */ /* 0x000fea0003f6f008 */
[----:B------:R-:W2:Y:S01]  /*6ed0*/  @UP0 LDCU.64 UR4, c[0x0][0x988] ;  /* 0x00013100ff0407ac */ /* 0x000ea20008000a00 */
[----:B------:R-:W-:Y:S07]  /*6ee0*/  @UP0 UIMAD UR6, UR46, UR62, URZ ;  /* 0x0000003e2e0602a4 */ /* 0x000fee000f8e02ff */
[----:B------:R-:W-:Y:S01]  /*6ef0*/  @!P3 PRMT R45, R0, 0x7610, R45 ;  /* 0x00007610002db816 */ /* 0x000fe2000000002d */
[----:B--2---:R-:W-:Y:S06]  /*6f00*/  @UP0 UIMAD.WIDE UR4, UR6, 0x4, UR4 ;  /* 0x00000004060408a5 */ /* 0x004fec000f8e0204 */
[----:B-----5:R-:W-:Y:S01]  /*6f10*/  IMAD.U32 R26, RZ, RZ, UR4 ;  /* 0x00000004ff1a7e24 */ /* 0x020fe2000f8e00ff */
[----:B------:R-:W-:Y:S04]  /*6f20*/  MOV R27, UR5 ;  /* 0x00000005001b7c02 */ /* 0x000fe80008000f00 */
[----:B------:R-:W2:Y:S01]  /*6f30*/  @!UP0 LDCU UR4, c[0x0][0x980] ;  /* 0x00013000ff0487ac */ /* 0x000ea20008000800 */
[----:B-1----:R1:W5:Y:S02]  /*6f40*/  @P3 LDG.E R26, desc[UR8][R26.64] ;  /* 0x000000081a1a3981 */ /* 0x002364000c1e1900 */
[----:B-12---:R-:W-:Y:S02]  /*6f50*/  @!P3 IMAD.U32 R26, RZ, RZ, UR4 ;  /* 0x00000004ff1abe24 */ /* 0x006fe4000f8e00ff */
.L_x_109:
[----:B------:R-:W-:Y:S05]  /*6f60*/  @!P4 BRA `(.L_x_110) ;  /* 0x000000000024c947 */ /* 0x000fea0003800000 */
[----:B------:R-:W-:Y:S01]  /*6f70*/  ISETP.NE.U32.AND P3, PT, R40, RZ, PT ;  /* 0x000000ff2800720c */ /* 0x000fe20003f65070 */
[----:B------:R-:W1:Y:S03]  /*6f80*/  LDCU.64 UR4, c[0x0][0x358] ;  /* 0x00006b00ff0477ac */ /* 0x000e660008000a00 */
[----:B------:R-:W-:Y:S11]  /*6f90*/  ISETP.NE.AND.EX P3, PT, R41, RZ, PT, P3 ;  /* 0x000000ff2900720c */ /* 0x000ff60003f65330 */
[----:B------:R-:W-:Y:S02]  /*6fa0*/  @!UPT UIADD3 URZ, UPT, UPT, URZ, URZ, URZ ;  /* 0x000000fffffff290 */ /* 0x000fe4000fffe0ff */
[----:B------:R-:W2:Y:S01]  /*6fb0*/  @P3 LDC.64 R4, c[0x0][0x9a8] ;  /* 0x00026a00ff043b82 */ /* 0x000ea20000000a00 */
[----:B------:R-:W-:Y:S04]  /*6fc0*/  @P3 IMAD R0, R42, UR46, RZ ;  /* 0x0000002e2a003c24 */ /* 0x000fe8000f8e02ff */
[----:B--2---:R-:W-:Y:S05]  /*6fd0*/  @P3 IMAD.WIDE R4, R0, 0x4, R4 ;  /* 0x0000000400043825 */ /* 0x004fea00078e0204 */
[----:B-1---5:R1:W5:Y:S02]  /*6fe0*/  @P3 LDG.E R24, desc[UR4][R4.64] ;  /* 0x0000000404183981 */ /* 0x022364000c1e1900 */
[----:B-1----:R-:W2:Y:S02]  /*6ff0*/  @!P3 LDC R24, c[0x0][0x9a0] ;  /* 0x00026800ff18bb82 */ /* 0x002ea40000000800 */
.L_x_110:
[----:B------:R-:W-:Y:S01]  /*7000*/  ULOP3.LUT UR4, UR51, 0x1, URZ, 0x3c, !UPT ;  /* 0x0000000133047892 */ /* 0x000fe2000f8e3cff */
[----:B-----5:R-:W-:Y:S01]  /*7010*/  FSETP.NEU.AND P3, PT, R26, RZ, PT ;  /* 0x000000ff1a00720b */ /* 0x020fe20003f6d000 */
[----:B------:R-:W1:Y:S01]  /*7020*/  LDCU.128 UR8, c[0x0][0xb80] ;  /* 0x00017000ff0877ac */ /* 0x000e620008000c00 */
[----:B------:R-:W-:Y:S01]  /*7030*/  SEL R4, RZ, 0xffffffff, P2 ;  /* 0xffffffffff047807 */ /* 0x000fe20001000000 */
[----:B------:R-:W-:Y:S01]  /*7040*/  IMAD.U32 R63, RZ, RZ, UR48 ;  /* 0x00000030ff3f7e24 */ /* 0x000fe2000f8e00ff */
[----:B------:R-:W-:Y:S01]  /*7050*/  @P1 LOP3.LUT P2, RZ, R45, 0xff, RZ, 0xc0, !PT ;  /* 0x000000ff2dff1812 */ /* 0x000fe2000784c0ff */
[----:B------:R-:W-:Y:S01]  /*7060*/  IMAD.U32 R27, RZ, RZ, UR4 ;  /* 0x00000004ff1b7e24 */ /* 0x000fe2000f8e00ff */
[----:B------:R-:W-:Y:S01]  /*7070*/  @P1 SEL R0, RZ, 0xffffffff, P3 ;  /* 0xffffffffff001807 */ /* 0x000fe20001800000 */
[----:B------:R-:W-:Y:S01]  /*7080*/  IMAD.SHL.U32 R65, R52, 0x2, RZ ;  /* 0x0000000234417824 */ /* 0x000fe200078e00ff */
[----:B------:R-:W-:Y:S01]  /*7090*/  LEA R58, R22, UR45, 0x3 ;  /* 0x0000002d163a7c11 */ /* 0x000fe2000f8e18ff */
[----:B------:R-:W3:Y:S01]  /*70a0*/  LDCU.128 UR16, c[0x0][0xb90] ;  /* 0x00017200ff1077ac */ /* 0x000ee20008000c00 */
[----:B------:R-:W-:Y:S01]  /*70b0*/  @P0 SEL R0, R4, R0, !P2 ;  /* 0x0000000004000207 */ /* 0x000fe20005000000 */
[----:B------:R-:W-:Y:S01]  /*70c0*/  IMAD.SHL.U32 R63, R63, 0x1000, RZ ;  /* 0x000010003f3f7824 */ /* 0x000fe200078e00ff */
[----:B------:R-:W-:Y:S01]  /*70d0*/  PLOP3.LUT P2, PT, PT, PT, UP1, 0x80, 0x8 ;  /* 0x000000000008781c */ /* 0x000fe20003f4f018 */
[----:B------:R-:W-:Y:S01]  /*70e0*/  BSSY B1, `(.L_x_111) ;  /* 0x000004f000017945 */ /* 0x000fe20003800000 */
[----:B------:R-:W-:Y:S01]  /*70f0*/  @P1 LOP3.LUT R0, R0, 0x1, RZ, 0xc0, !PT ;  /* 0x0000000100001812 */ /* 0x000fe200078ec0ff */
[----:B------:R-:W-:Y:S01]  /*7100*/  IMAD.MOV.U32 R66, RZ, RZ, 0x1 ;  /* 0x00000001ff427424 */ /* 0x000fe200078e00ff */
[----:B------:R-:W-:Y:S01]  /*7110*/  LOP3.LUT P4, R59, R45, 0xff, RZ, 0xc0, !PT ;  /* 0x000000ff2d3b7812 */ /* 0x000fe2000788c0ff */
[----:B------:R-:W-:Y:S01]  /*7120*/  USHF.L.U32 UR12, UR44, 0x6, URZ ;  /* 0x000000062c0c7899 */ /* 0x000fe200080006ff */
[----:B------:R-:W-:Y:S01]  /*7130*/  ISETP.NE.U32.OR P6, PT, R0, 0x1, !P1 ;  /* 0x000000010000780c */ /* 0x000fe20004fc5470 */
[----:B------:R-:W-:Y:S01]  /*7140*/  IMAD.U32 R0, RZ, RZ, UR48 ;  /* 0x00000030ff007e24 */ /* 0x000fe2000f8e00ff */
[----:B------:R-:W4:Y:S01]  /*7150*/  LDCU UR13, c[0x0][0xba0] ;  /* 0x00017400ff0d77ac */ /* 0x000f220008000800 */
[----:B------:R-:W-:Y:S01]  /*7160*/  SEL R5, RZ, 0xffffffff, P3 ;  /* 0xffffffffff057807 */ /* 0x000fe20001800000 */
[----:B------:R-:W-:Y:S01]  /*7170*/  IMAD.IADD R25, R23, 0x1, R2 ;  /* 0x0000000117197824 */ /* 0x000fe200078e0202 */
[----:B------:R-:W-:Y:S01]  /*7180*/  P2R R60, PR, RZ, 0x40 ;  /* 0x00000040ff3c7803 */ /* 0x000fe20000000000 */
[----:B------:R-:W-:Y:S01]  /*7190*/  IMAD.U32 R57, RZ, RZ, UR12 ;  /* 0x0000000cff397e24 */ /* 0x000fe2000f8e00ff */
[----:B------:R-:W-:Y:S01]  /*71a0*/  LEA R0, R0, UR45, 0x3 ;  /* 0x0000002d00007c11 */ /* 0x000fe2000f8e18ff */
[----:B------:R-:W-:Y:S01]  /*71b0*/  IMAD.U32 R64, RZ, RZ, UR48 ;  /* 0x00000030ff407e24 */ /* 0x000fe2000f8e00ff */
[----:B------:R-:W-:Y:S02]  /*71c0*/  @P2 SEL R5, R4, R5, !P4 ;  /* 0x0000000504052207 */ /* 0x000fe40006000000 */
[----:B------:R-:W-:Y:S02]  /*71d0*/  CS2R R38, SRZ ;  /* 0x0000000000267805 */ /* 0x000fe4000001ff00 */
[----:B------:R-:W-:Y:S02]  /*71e0*/  CS2R R36, SRZ ;  /* 0x0000000000247805 */ /* 0x000fe4000001ff00 */
[----:B------:R-:W-:Y:S02]  /*71f0*/  CS2R R30, SRZ ;  /* 0x00000000001e7805 */ /* 0x000fe4000001ff00 */
[----:B------:R-:W-:Y:S02]  /*7200*/  @P6 SHF.L.U32 R3, R27, 0x1f, RZ ;  /* 0x0000001f1b036819 */ /* 0x000fe400000006ff */
[----:B------:R-:W-:Y:S02]  /*7210*/  CS2R R28, SRZ ;  /* 0x00000000001c7805 */ /* 0x000fe4000001ff00 */
[----:B------:R-:W-:Y:S01]  /*7220*/  LOP3.LUT R5, R5, 0x1, RZ, 0xc0, !PT ;  /* 0x0000000105057812 */ /* 0x000fe200078ec0ff */
[----:B------:R4:W2:Y:S01]  /*7230*/  @P6 SYNCS.PHASECHK.TRANS64.TRYWAIT P1, [R0+URZ+0x110], R3 ;  /* 0x00011003000065a7 */ /* 0x0008a200080211ff */
[----:B-1----:R-:W-:Y:S02]  /*7240*/  UIMAD.WIDE.U32 UR4, UR12, UR9, URZ ;  /* 0x000000090c0472a5 */ /* 0x002fe4000f8e00ff */
[----:B------:R-:W-:Y:S01]  /*7250*/  ISETP.NE.U32.AND P5, PT, R5, 0x1, PT ;  /* 0x000000010500780c */ /* 0x000fe20003fa5070 */
[----:B------:R-:W-:Y:S01]  /*7260*/  UISETP.NE.AND UP0, UPT, UR8, 0x1, UPT ;  /* 0x000000010800788c */ /* 0x000fe2000bf05270 */
[----:B------:R-:W-:Y:S01]  /*7270*/  IADD3 R62, PT, PT, R63, UR45, R65 ;  /* 0x0000002d3f3e7c10 */ /* 0x000fe2000fffe041 */
[----:B------:R-:W-:Y:S01]  /*7280*/  USHF.R.U32.HI UR5, URZ, UR10, UR5 ;  /* 0x0000000aff057299 */ /* 0x000fe20008011605 */
[----:B------:R-:W-:Y:S03]  /*7290*/  P2R R67, PR, RZ, 0x20 ;  /* 0x00000020ff437803 */ /* 0x000fe60000000000 */
[----:B------:R-:W-:Y:S02]  /*72a0*/  USEL UR5, UR12, UR5, !UP0 ;  /* 0x000000050c057287 */ /* 0x000fe4000c000000 */
[----:B------:R-:W-:Y:S02]  /*72b0*/  UISETP.NE.AND UP0, UPT, UR11, 0x1, UPT ;  /* 0x000000010b00788c */ /* 0x000fe4000bf05270 */
[----:B---3--:R-:W-:Y:S02]  /*72c0*/  UIMAD.WIDE.U32 UR6, UR5, UR16, URZ ;  /* 0x00000010050672a5 */ /* 0x008fe4000f8e00ff */
[----:B------:R-:W-:Y:S02]  /*72d0*/  IMAD R7, RZ, RZ, -UR5 ;  /* 0x80000005ff077e24 */ /* 0x000fe4000f8e02ff */
[----:B------:R-:W-:Y:S02]  /*72e0*/  IMAD.U32 R56, RZ, RZ, UR5 ;  /* 0x00000005ff387e24 */ /* 0x000fe4000f8e00ff */
[----:B------:R-:W-:Y:S01]  /*72f0*/  IMAD R57, R7, UR8, R57 ;  /* 0x0000000807397c24 */ /* 0x000fe2000f8e0239 */
[----:B------:R-:W-:Y:S02]  /*7300*/  UMOV UR4, UR7 ;  /* 0x0000000700047c82 */ /* 0x000fe40008000000 */
[----:B------:R-:W-:Y:S01]  /*7310*/  USHF.R.U32.HI UR4, URZ, UR17, UR4 ;  /* 0x00000011ff047299 */ /* 0x000fe20008011604 */
[----:B----4-:R-:W-:Y:S03]  /*7320*/  SHF.L.U32 R3, R51, 0x1f, RZ ;  /* 0x0000001f33037819 */ /* 0x010fe600000006ff */
[----:B------:R-:W-:Y:S02]  /*7330*/  USEL UR4, UR5, UR4, !UP0 ;  /* 0x0000000405047287 */ /* 0x000fe4000c000000 */
[----:B------:R-:W-:Y:S01]  /*7340*/  UISETP.NE.AND UP0, UPT, UR18, 0x1, UPT ;  /* 0x000000011200788c */ /* 0x000fe2000bf05270 */
[----:B------:R1:W3:Y:S01]  /*7350*/  SYNCS.PHASECHK.TRANS64.TRYWAIT P0, [R58+URZ+0x160], R3 ;  /* 0x000160033a0075a7 */ /* 0x0002e200080011ff */
[----:B------:R-:W-:Y:S02]  /*7360*/  UIMAD.WIDE.U32 UR6, UR4, UR19, URZ ;  /* 0x00000013040672a5 */ /* 0x000fe4000f8e00ff */
[----:B------:R-:W-:Y:S02]  /*7370*/  IMAD.U32 R55, RZ, RZ, UR4 ;  /* 0x00000004ff377e24 */ /* 0x000fe4000f8e00ff */
[----:B------:R-:W-:Y:S01]  /*7380*/  IMAD R6, RZ, RZ, -UR4 ;  /* 0x80000004ff067e24 */ /* 0x000fe2000f8e02ff */
[----:B------:R-:W-:Y:S01]  /*7390*/  PLOP3.LUT P2, PT, PT, PT, UP0, 0x80, 0x8 ;  /* 0x000000000008781c */ /* 0x000fe20003f4f008 */
[----:B------:R-:W-:Y:S01]  /*73a0*/  IMAD.U32 R54, RZ, RZ, UR4 ;  /* 0x00000004ff367e24 */ /* 0x000fe2000f8e00ff */
[----:B------:R-:W-:Y:S01]  /*73b0*/  UMOV UR6, UR7 ;  /* 0x0000000700067c82 */ /* 0x000fe20008000000 */
[----:B------:R-:W-:Y:S01]  /*73c0*/  IMAD R56, R6, UR11, R56 ;  /* 0x0000000b06387c24 */ /* 0x000fe2000f8e0238 */
[----:B------:R-:W-:Y:S06]  /*73d0*/  USHF.R.U32.HI UR6, URZ, UR13, UR6 ;  /* 0x0000000dff067299 */ /* 0x000fec0008011606 */
[----:B------:R-:W-:Y:S05]  /*73e0*/  SEL R55, R55, UR6, !P2 ;  /* 0x0000000637377c07 */ /* 0x000fea000d000000 */
[----:B------:R-:W-:Y:S04]  /*73f0*/  IMAD.MOV R4, RZ, RZ, -R55 ;  /* 0x000000ffff047224 */ /* 0x000fe800078e0a37 */
[----:B------:R-:W-:Y:S01]  /*7400*/  IMAD R54, R4, UR18, R54 ;  /* 0x0000001204367c24 */ /* 0x000fe2000f8e0236 */
[----:B--2---:R-:W-:Y:S01]  /*7410*/  @P6 SEL R66, RZ, 0x1, !P1 ;  /* 0x00000001ff426807 */ /* 0x004fe20004800000 */
[----:B-1----:R-:W-:Y:S06]  /*7420*/  @!P6 BRA `(.L_x_112) ;  /* 0x000000000068e947 */ /* 0x002fec0003800000 */
[----:B------:R-:W-:Y:S01]  /*7430*/  LOP3.LUT P6, RZ, R44, 0x40, RZ, 0xc0, !PT ;  /* 0x000000402cff7812 */ /* 0x000fe200078cc0ff */
[----:B------:R-:W-:Y:S01]  /*7440*/  VIADD R2, R62, 0x200 ;  /* 0x000002003e027836 */ /* 0x000fe20000000000 */
[----:B------:R-:W-:Y:S01]  /*7450*/  ISETP.NE.AND P2, PT, R66, RZ, PT ;  /* 0x000000ff4200720c */ /* 0x000fe20003f45270 */
[----:B------:R-:W-:Y:S01]  /*7460*/  BSSY B0, `(.L_x_113) ;  /* 0x000000d000007945 */ /* 0x000fe20003800000 */
[----:B------:R-:W-:Y:S01]  /*7470*/  PLOP3.LUT P1, PT, PT, PT, PT, 0x8, 0x80 ;  /* 0x000000000080781c */ /* 0x000fe20003f2e170 */
[----:B------:R-:W-:Y:S01]  /*7480*/  @P5 VIADD R4, R62, 0x210 ;  /* 0x000002103e045836 */ /* 0x000fe20000000000 */
[----:B------:R-:W-:Y:S02]  /*7490*/  @P5 PLOP3.LUT P1, PT, P6, PT, PT, 0x80, 0x8 ;  /* 0x000000000008581c */ /* 0x000fe4000372f070 */
[----:B------:R-:W-:Y:S02]  /*74a0*/  CS2R R38, SRZ ;  /* 0x0000000000267805 */ /* 0x000fe4000001ff00 */
[----:B------:R-:W-:Y:S02]  /*74b0*/  CS2R R36, SRZ ;  /* 0x0000000000247805 */ /* 0x000fe4000001ff00 */
[----:B------:R-:W-:Y:S02]  /*74c0*/  CS2R R30, SRZ ;  /* 0x00000000001e7805 */ /* 0x000fe4000001ff00 */
[----:B------:R-:W-:Y:S05]  /*74d0*/  CS2R R28, SRZ ;  /* 0x00000000001c7805 */ /* 0x000fea000001ff00 */
[----:B------:R-:W-:Y:S01]  /*74e0*/  @P1 VIADD R4, R2, 0xfffffff0 ;  /* 0xfffffff002041836 */ /* 0x000fe20000000000 */
[----:B------:R-:W-:Y:S06]  /*74f0*/  @P2 BRA `(.L_x_114) ;  /* 0x00000000000c2947 */ /* 0x000fec0003800000 */
[----:B------:R-:W-:Y:S04]  /*7500*/  SHF.L.U32 R2, R27, 0x1f, RZ ;  /* 0x0000001f1b027819 */ /* 0x000fe800000006ff */
[----:B------:R-:W1:Y:S02]  /*7510*/  SYNCS.PHASECHK.TRANS64.TRYWAIT P1, [R0+URZ+0x110], R2 ;  /* 0x00011002000075a7 */ /* 0x000e6400080211ff */
[----:B-1----:R-:W-:Y:S05]  /*7520*/  @!P1 BRA `(.L_x_115) ;  /* 0x0000002000ec9947 */ /* 0x002fea0003800000 */
.L_x_114:
[----:B------:R-:W-:Y:S05]  /*7530*/  BSYNC B0 ;  /* 0x0000000000007941 */ /* 0x000fea0003800000 */
.L_x_113:
[----:B------:R-:W-:Y:S01]  /*7540*/  UIADD3 UR4, UPT, UPT, UR48, 0x1, URZ ;  /* 0x0000000130047890 */ /* 0x000fe2000fffe0ff */
[----:B------:R-:W-:Y:S03]  /*7550*/  ISETP.NE.AND P1, PT, R67, RZ, PT ;  /* 0x000000ff4300720c */ /* 0x000fe60003f25270 */
[----:B------:R-:W-:Y:S04]  /*7560*/  UISETP.NE.AND UP0, UPT, UR4, 0x3, UPT ;  /* 0x000000030400788c */ /* 0x000fe8000bf05270 */
[----:B------:R-:W-:Y:S02]  /*7570*/  USEL UR5, URZ, 0x1, UP0 ;  /* 0x00000001ff057887 */ /* 0x000fe40008000000 */
[----:B------:R-:W-:Y:S04]  /*7580*/  USEL UR4, UR4, URZ, UP0 ;  /* 0x000000ff04047287 */ /* 0x000fe80008000000 */
[----:B------:R2:W4:Y:S01]  /*7590*/  @P1 LDS.128 R36, [R4] ;  /* 0x0000000004241984 */ /* 0x0005220000000c00 */
[----:B------:R-:W-:Y:S01]  /*75a0*/  LOP3.LUT R27, R27, UR5, RZ, 0x3c, !PT ;  /* 0x000000051b1b7c12 */ /* 0x000fe2000f8e3cff */
[----:B------:R-:W-:Y:S02]  /*75b0*/  IMAD.U32 R64, RZ, RZ, UR4 ;  /* 0x00000004ff407e24 */ /* 0x000fe4000f8e00ff */
[----:B------:R2:W1:Y:S04]  /*75c0*/  @P1 LDS.128 R28, [R62+0x200] ;  /* 0x000200003e1c1984 */ /* 0x0004680000000c00 */
.L_x_112:
[----:B------:R-:W-:Y:S05]  /*75d0*/  BSYNC B1 ;  /* 0x0000000000017941 */ /* 0x000fea0003800000 */
.L_x_111:
[----:B-1----:R-:W-:Y:S04]  /*75e0*/  SHF.R.U32.HI R0, RZ, 0x15, R25 ;  /* 0x00000015ff007819 */ /* 0x002fe80000011619 */
[----:B------:R-:W-:Y:S01]  /*75f0*/  LOP3.LUT P1, RZ, R0, 0x3, R46, 0x48, !PT ;  /* 0x0000000300ff7812 */ /* 0x000fe2000782482e */
[----:B------:R-:W-:Y:S01]  /*7600*/  @!UPT UIADD3 URZ, UPT, UPT, URZ, URZ, URZ ;  /* 0x000000fffffff290 */ /* 0x000fe2000fffe0ff */
[----:B---3--:R-:W-:Y:S11]  /*7610*/  @P0 BRA `(.L_x_116) ;  /* 0x0000000000080947 */ /* 0x008ff60003800000 */
[----:B------:R-:W1:Y:S02]  /*7620*/  SYNCS.PHASECHK.TRANS64.TRYWAIT P0, [R58+URZ+0x160], R3 ;  /* 0x000160033a0075a7 */ /* 0x000e6400080011ff */
[----:B-1----:R-:W-:Y:S05]  /*7630*/  @!P0 BRA `(.L_x_117) ;  /* 0x0000002000bc8947 */ /* 0x002fea0003800000 */
.L_x_116:
[----:B------:R-:W-:Y:S05]  /*7640*/  @!P1 BRA `(.L_x_118) ;  /* 0x0000000000409947 */ /* 0x000fea0003800000 */
[----:B------:R-:W3:Y:S01]  /*7650*/  LDCU.64 UR8, c[0x4][0x70] ;  /* 0x01000e00ff0877ac */ /* 0x000ee20008000a00 */
[----:B-1----:R-:W-:Y:S01]  /*7660*/  MOV R3, 0x0 ;  /* 0x0000000000037802 */ /* 0x002fe20000000f00 */
[----:B------:R-:W-:Y:S02]  /*7670*/  HFMA2 R12, -RZ, RZ, 0, 5.9604644775390625e-08 ;  /* 0x00000001ff0c7431 */ /* 0x000fe400000001ff */
[----:B------:R-:W-:Y:S02]  /*7680*/  IMAD.MOV.U32 R8, RZ, RZ, 0x192 ;  /* 0x00000192ff087424 */ /* 0x000fe400078e00ff */
[----:B------:R-:W-:Y:S01]  /*7690*/  IMAD.MOV.U32 R13, RZ, RZ, RZ ;  /* 0x000000ffff0d7224 */ /* 0x000fe200078e00ff */
[----:B------:R-:W1:Y:S01]  /*76a0*/  LDCU.64 UR6, c[0x4][0x78] ;  /* 0x01000f00ff0677ac */ /* 0x000e620008000a00 */
[----:B------:R-:W4:Y:S01]  /*76b0*/  LDC.64 R2, c[0x4][R3] ;  /* 0x0100000003027b82 */ /* 0x000f220000000a00 */
[----:B------:R-:W5:Y:S01]  /*76c0*/  LDCU.64 UR4, c[0x4][0x10] ;  /* 0x01000200ff0477ac */ /* 0x000f620008000a00 */
[----:B---3--:R-:W-:Y:S01]  /*76d0*/  MOV R5, UR9 ;  /* 0x0000000900057c02 */ /* 0x008fe20008000f00 */
[----:B--2---:R-:W-:Y:S01]  /*76e0*/  IMAD.U32 R4, RZ, RZ, UR8 ;  /* 0x00000008ff047e24 */ /* 0x004fe2000f8e00ff */
[----:B-1----:R-:W-:Y:S01]  /*76f0*/  MOV R7, UR7 ;  /* 0x0000000700077c02 */ /* 0x002fe20008000f00 */
[----:B------:R-:W-:Y:S01]  /*7700*/  IMAD.U32 R6, RZ, RZ, UR6 ;  /* 0x00000006ff067e24 */ /* 0x000fe2000f8e00ff */
[----:B-----5:R-:W-:Y:S01]  /*7710*/  MOV R11, UR5 ;  /* 0x00000005000b7c02 */ /* 0x020fe20008000f00 */
[----:B------:R-:W-:Y:S02]  /*7720*/  IMAD.U32 R10, RZ, RZ, UR4 ;  /* 0x00000004ff0a7e24 */ /* 0x000fe4000f8e00ff */
[----:B------:R-:W-:Y:S07]  /*7730*/  LEPC R20, `(.L_x_118) ;  /* 0x000000001014794e */ /* 0x000fee0000000000 */
[----:B----4-:R-:W-:Y:S05]  /*7740*/  CALL.ABS.NOINC R2 ;  /* 0x0000000002007343 */ /* 0x010fea0003c00000 */
.L_x_118:
[----:B-1----:R-:W-:Y:S01]  /*7750*/  SHF.L.U32 R3, R28, 0x10, RZ ;  /* 0x000000101c037819 */ /* 0x002fe200000006ff */
[----:B------:R-:W-:Y:S05]  /*7760*/  WARPSYNC.ALL ;  /* 0x0000000000007948 */ /* 0x000fea0003800000 */
[----:B------:R-:W-:Y:S01]  /*7770*/  R2UR UR4, R25 ;  /* 0x00000000190472ca */ /* 0x000fe200000e0000 */
[----:B------:R-:W-:Y:S01]  /*7780*/  BSSY.RECONVERGENT B0, `(.L_x_119) ;  /* 0x000005a000007945 */ /* 0x000fe20003800200 */
[----:B------:R-:W-:Y:S02]  /*7790*/  SHF.L.U32 R20, R29, 0x10, RZ ;  /* 0x000000101d147819 */ /* 0x000fe400000006ff */
[----:B------:R-:W-:Y:S02]  /*77a0*/  MOV R61, 0x10 ;  /* 0x00000010003d7802 */ /* 0x000fe40000000f00 */
[----:B------:R-:W-:Y:S02]  /*77b0*/  LOP3.LUT P6, RZ, R44, 0x40, RZ, 0xc0, !PT ;  /* 0x000000402cff7812 */ /* 0x000fe400078cc0ff */
[----:B------:R-:W-:Y:S02]  /*77c0*/  ISETP.NE.AND P0, PT, R53, RZ, PT ;  /* 0x000000ff3500720c */ /* 0x000fe40003f05270 */
[----:B------:R-:W-:Y:S03]  /*77d0*/  SEL R61, R61, 0xfffffff0, !P6 ;  /* 0xfffffff03d3d7807 */ /* 0x000fe60007000000 */
[----:B--2---:R-:W1:Y:S02]  /*77e0*/  LDTM.x16 R4, tmem[UR4] ;  /* 0x00000004000479ee */ /* 0x004e640008240000 */
[----:B-1----:R-:W-:Y:S01]  /*77f0*/  FMUL R0, R24, R4 ;  /* 0x0000000418007220 */ /* 0x002fe20000400000 */
[----:B------:R-:W-:Y:S01]  /*7800*/  LOP3.LUT R4, R28, 0xffff0000, RZ, 0xc0, !PT ;  /* 0xffff00001c047812 */ /* 0x000fe200078ec0ff */
[C---:B------:R-:W-:Y:S01]  /*7810*/  FMUL R2, R24.reuse, R5 ;  /* 0x0000000518027220 */ /* 0x040fe20000400000 */
[----:B------:R-:W-:Y:S01]  /*7820*/  FMUL R5, R24, R9 ;  /* 0x0000000918057220 */ /* 0x000fe20000400000 */
[----:B------:R-:W-:Y:S01]  /*7830*/  FFMA R0, R26, R3, R0 ;  /* 0x000000031a007223 */ /* 0x000fe20000000000 */
[----:B------:R-:W-:Y:S01]  /*7840*/  FMUL R9, R24, R13 ;  /* 0x0000000d18097220 */ /* 0x000fe20000400000 */
[----:B------:R-:W-:Y:S01]  /*7850*/  FFMA R2, R26, R4, R2 ;  /* 0x000000041a027223 */ /* 0x000fe20000000002 */
[C---:B------:R-:W-:Y:S01]  /*7860*/  FMUL R4, R24.reuse, R8 ;  /* 0x0000000818047220 */ /* 0x040fe20000400000 */
[C---:B------:R-:W-:Y:S01]  /*7870*/  FMUL R8, R24.reuse, R12 ;  /* 0x0000000c18087220 */ /* 0x040fe20000400000 */
[C---:B------:R-:W-:Y:S01]  /*7880*/  FMUL R12, R24.reuse, R16 ;  /* 0x00000010180c7220 */ /* 0x040fe20000400000 */
[----:B------:R-:W-:Y:S01]  /*7890*/  LOP3.LUT R16, R29, 0xffff0000, RZ, 0xc0, !PT ;  /* 0xffff00001d107812 */ /* 0x000fe200078ec0ff */
[----:B------:R-:W-:Y:S01]  /*78a0*/  FMUL R3, R24, R6 ;  /* 0x0000000618037220 */ /* 0x000fe20000400000 */
[----:B------:R-:W-:Y:S01]  /*78b0*/  F2FP.BF16.F32.PACK_AB R32, R2, R0 ;  /* 0x000000000220723e */ /* 0x000fe200000010ff */
[----:B------:R-:W-:Y:S01]  /*78c0*/  FMUL R13, R24, R17 ;  /* 0x00000011180d7220 */ /* 0x000fe20000400000 */
[----:B------:R-:W-:Y:S01]  /*78d0*/  SHF.L.U32 R17, R30, 0x10, RZ ;  /* 0x000000101e117819 */ /* 0x000fe200000006ff */
[----:B------:R-:W-:Y:S01]  /*78e0*/  FMUL R7, R24, R7 ;  /* 0x0000000718077220 */ /* 0x000fe20000400000 */
[----:B------:R-:W-:Y:S01]  /*78f0*/  LOP3.LUT R0, R30, 0xffff0000, RZ, 0xc0, !PT ;  /* 0xffff00001e007812 */ /* 0x000fe200078ec0ff */
[C---:B------:R-:W-:Y:S01]  /*7900*/  FFMA R3, R26.reuse, R20, R3 ;  /* 0x000000141a037223 */ /* 0x040fe20000000003 */
[C---:B------:R-:W-:Y:S01]  /*7910*/  SHF.L.U32 R2, R31.reuse, 0x10, RZ ;  /* 0x000000101f027819 */ /* 0x040fe200000006ff */
[C---:B------:R-:W-:Y:S01]  /*7920*/  FFMA R7, R26.reuse, R16, R7 ;  /* 0x000000101a077223 */ /* 0x040fe20000000007 */
[----:B------:R-:W-:Y:S01]  /*7930*/  LOP3.LUT R16, R31, 0xffff0000, RZ, 0xc0, !PT ;  /* 0xffff00001f107812 */ /* 0x000fe200078ec0ff */
[C---:B------:R-:W-:Y:S01]  /*7940*/  FFMA R4, R26.reuse, R17, R4 ;  /* 0x000000111a047223 */ /* 0x040fe20000000004 */
[----:B------:R-:W-:Y:S01]  /*7950*/  FFMA R5, R26, R0, R5 ;  /* 0x000000001a057223 */ /* 0x000fe20000000005 */
[----:B----4-:R-:W-:Y:S01]  /*7960*/  SHF.L.U32 R0, R36, 0x10, RZ ;  /* 0x0000001024007819 */ /* 0x010fe200000006ff */
[C---:B------:R-:W-:Y:S01]  /*7970*/  FMUL R6, R24.reuse, R10 ;  /* 0x0000000a18067220 */ /* 0x040fe20000400000 */
[----:B------:R-:W-:Y:S01]  /*7980*/  F2FP.BF16.F32.PACK_AB R33, R7, R3 ;  /* 0x000000030721723e */ /* 0x000fe200000010ff */
[----:B------:R-:W-:Y:S01]  /*7990*/  FMUL R11, R24, R11 ;  /* 0x0000000b180b7220 */ /* 0x000fe20000400000 */
[C---:B------:R-:W-:Y:S01]  /*79a0*/  SHF.L.U32 R3, R37.reuse, 0x10, RZ ;  /* 0x0000001025037819 */ /* 0x040fe200000006ff */
[----:B------:R-:W-:Y:S01]  /*79b0*/  FFMA R6, R26, R2, R6 ;  /* 0x000000021a067223 */ /* 0x000fe20000000006 */
[----:B------:R-:W-:Y:S01]  /*79c0*/  LOP3.LUT R2, R36, 0xffff0000, RZ, 0xc0, !PT ;  /* 0xffff000024027812 */ /* 0x000fe200078ec0ff */
[C---:B------:R-:W-:Y:S01]  /*79d0*/  FFMA R11, R26.reuse, R16, R11 ;  /* 0x000000101a0b7223 */ /* 0x040fe2000000000b */
[----:B------:R-:W-:Y:S01]  /*79e0*/  FFMA R8, R26, R0, R8 ;  /* 0x000000001a087223 */ /* 0x000fe20000000008 */
[C---:B------:R-:W-:Y:S01]  /*79f0*/  FMUL R10, R24.reuse, R14 ;  /* 0x0000000e180a7220 */ /* 0x040fe20000400000 */
[----:B------:R-:W-:Y:S01]  /*7a00*/  LOP3.LUT R0, R37, 0xffff0000, RZ, 0xc0, !PT ;  /* 0xffff000025007812 */ /* 0x000fe200078ec0ff */
[----:B------:R-:W-:Y:S01]  /*7a10*/  FMUL R15, R24, R15 ;  /* 0x0000000f180f7220 */ /* 0x000fe20000400000 */
[C---:B------:R-:W-:Y:S01]  /*7a20*/  FFMA R9, R26.reuse, R2, R9 ;  /* 0x000000021a097223 */ /* 0x040fe20000000009 */
[----:B------:R-:W-:Y:S01]  /*7a30*/  FFMA R10, R26, R3, R10 ;  /* 0x000000031a0a7223 */ /* 0x000fe2000000000a */
[----:B------:R-:W-:Y:S01]  /*7a40*/  SHF.L.U32 R2, R38, 0x10, RZ ;  /* 0x0000001026027819 */ /* 0x000fe200000006ff */
[----:B------:R-:W-:Y:S01]  /*7a50*/  FFMA R15, R26, R0, R15 ;  /* 0x000000001a0f7223 */ /* 0x000fe2000000000f */
[----:B------:R-:W-:Y:S01]  /*7a60*/  LOP3.LUT R3, R38, 0xffff0000, RZ, 0xc0, !PT ;  /* 0xffff000026037812 */ /* 0x000fe200078ec0ff */
[C---:B------:R-:W-:Y:S01]  /*7a70*/  FMUL R14, R24.reuse, R18 ;  /* 0x00000012180e7220 */ /* 0x040fe20000400000 */
[----:B------:R-:W-:Y:S01]  /*7a80*/  F2FP.BF16.F32.PACK_AB R34, R5, R4 ;  /* 0x000000040522723e */ /* 0x000fe200000010ff */
[----:B------:R-:W-:Y:S01]  /*7a90*/  FMUL R19, R24, R19 ;  /* 0x0000001318137220 */ /* 0x000fe20000400000 */
[C---:B------:R-:W-:Y:S01]  /*7aa0*/  SHF.L.U32 R0, R39.reuse, 0x10, RZ ;  /* 0x0000001027007819 */ /* 0x040fe200000006ff */
[C---:B------:R-:W-:Y:S01]  /*7ab0*/  FFMA R12, R26.reuse, R2, R12 ;  /* 0x000000021a0c7223 */ /* 0x040fe2000000000c */
[----:B------:R-:W-:Y:S01]  /*7ac0*/  LOP3.LUT R4, R39, 0xffff0000, RZ, 0xc0, !PT ;  /* 0xffff000027047812 */ /* 0x000fe200078ec0ff */
[C---:B------:R-:W-:Y:S01]  /*7ad0*/  FFMA R13, R26.reuse, R3, R13 ;  /* 0x000000031a0d7223 */ /* 0x040fe2000000000d */
[----:B------:R-:W-:Y:S01]  /*7ae0*/  F2FP.BF16.F32.PACK_AB R35, R11, R6 ;  /* 0x000000060b23723e */ /* 0x000fe200000010ff */
[C---:B------:R-:W-:Y:S01]  /*7af0*/  FFMA R14, R26.reuse, R0, R14 ;  /* 0x000000001a0e7223 */ /* 0x040fe2000000000e */
[----:B------:R-:W-:Y:S01]  /*7b00*/  F2FP.BF16.F32.PACK_AB R8, R9, R8 ;  /* 0x000000080908723e */ /* 0x000fe200000010ff */
[----:B------:R-:W-:Y:S01]  /*7b10*/  FFMA R19, R26, R4, R19 ;  /* 0x000000041a137223 */ /* 0x000fe20000000013 */
[----:B------:R-:W-:Y:S01]  /*7b20*/  F2FP.BF16.F32.PACK_AB R9, R15, R10 ;  /* 0x0000000a0f09723e */ /* 0x000fe200000010ff */
[----:B------:R1:W-:Y:S01]  /*7b30*/  STS.128 [R62+0x200], R32 ;  /* 0x000200203e007388 */ /* 0x0003e20000000c00 */
[----:B------:R-:W-:Y:S02]  /*7b40*/  F2FP.BF16.F32.PACK_AB R10, R13, R12 ;  /* 0x0000000c0d0a723e */ /* 0x000fe400000010ff */
[----:B------:R-:W-:Y:S02]  /*7b50*/  F2FP.BF16.F32.PACK_AB R11, R19, R14 ;  /* 0x0000000e130b723e */ /* 0x000fe400000010ff */
[----:B------:R-:W-:Y:S05]  /*7b60*/  IADD3 R0, PT, PT, R62, R61, RZ ;  /* 0x0000003d3e007210 */ /* 0x000fea0007ffe0ff */
[----:B------:R1:W-:Y:S01]  /*7b70*/  STS.128 [R0+0x200], R8 ;  /* 0x0002000800007388 */ /* 0x0003e20000000c00 */
[----:B------:R-:W-:Y:S01]  /*7b80*/  @!PT LDS RZ, [RZ] ;  /* 0x00000000fffff984 */ /* 0x000fe20000000800 */
[----:B------:R-:W-:Y:S01]  /*7b90*/  @!PT LDS RZ, [RZ] ;  /* 0x00000000fffff984 */ /* 0x000fe20000000800 */
[----:B------:R-:W-:Y:S01]  /*7ba0*/  @!PT LDS RZ, [RZ] ;  /* 0x00000000fffff984 */ /* 0x000fe20000000800 */
[----:B------:R-:W-:Y:S01]  /*7bb0*/  @!PT LDS RZ, [RZ] ;  /* 0x00000000fffff984 */ /* 0x000fe20000000800 */
[----:B------:R2:W-:Y:S07]  /*7bc0*/  MEMBAR.ALL.CTA ;  /* 0x0000000000007992 */ /* 0x0005ee0000008000 */
[----:B--2---:R-:W2:Y:S02]  /*7bd0*/  FENCE.VIEW.ASYNC.S ;  /* 0x00000000000073c6 */ /* 0x004ea40000000000 */
[----:B--2---:R-:W-:Y:S06]  /*7be0*/  BAR.SYNC.DEFER_BLOCKING 0x1, 0x80 ;  /* 0x0042000000007b1d */ /* 0x004fec0000010000 */
[----:B------:R-:W-:Y:S05]  /*7bf0*/  @P0 BRA `(.L_x_120) ;  /* 0x0000000000480947 */ /* 0x000fea0003800000 */
[----:B------:R-:W2:Y:S01]  /*7c00*/  LDCU.64 UR14, c[0x0][0x348] ;  /* 0x00006900ff0e77ac */ /* 0x000ea20008000a00 */
[----:B------:R-:W-:Y:S02]  /*7c10*/  R2UR UR6, R63 ;  /* 0x000000003f0672ca */ /* 0x000fe400000e0000 */
[----:B------:R-:W-:Y:S01]  /*7c20*/  R2UR UR10, R57 ;  /* 0x00000000390a72ca */ /* 0x000fe200000e0000 */
[----:B------:R-:W-:Y:S01]  /*7c30*/  UMOV UR9, UR47 ;  /* 0x0000002f00097c82 */ /* 0x000fe20008000000 */
[----:B------:R-:W-:Y:S01]  /*7c40*/  R2UR UR11, R56 ;  /* 0x00000000380b72ca */ /* 0x000fe200000e0000 */
[----:B------:R-:W-:Y:S01]  /*7c50*/  UIADD3 UR7, UPT, UPT, UR47, 0x20, URZ ;  /* 0x000000202f077890 */ /* 0x000fe2000fffe0ff */
[----:B------:R-:W-:Y:S02]  /*7c60*/  R2UR UR12, R54 ;  /* 0x00000000360c72ca */ /* 0x000fe400000e0000 */
[----:B------:R-:W-:Y:S05]  /*7c70*/  R2UR UR13, R55 ;  /* 0x00000000370d72ca */ /* 0x000fea00000e0000 */
[----:B------:R-:W-:Y:S02]  /*7c80*/  UIADD3 UR6, UPT, UPT, UR45, UR6, URZ ;  /* 0x000000062d067290 */ /* 0x000fe4000fffe0ff */
[----:B--2---:R-:W-:Y:S02]  /*7c90*/  UIADD3 UR4, UP0, UPT, UR14, 0x780, URZ ;  /* 0x000007800e047890 */ /* 0x004fe4000ff1e0ff */
[----:B------:R-:W-:Y:S02]  /*7ca0*/  UIADD3 UR8, UPT, UPT, UR6, 0x200, URZ ;  /* 0x0000020006087890 */ /* 0x000fe4000fffe0ff */
[----:B------:R-:W-:Y:S02]  /*7cb0*/  UIADD3.X UR5, UPT, UPT, URZ, UR15, URZ, UP0, !UPT ;  /* 0x0000000fff057290 */ /* 0x000fe400087fe4ff */
[----:B------:R-:W-:Y:S07]  /*7cc0*/  UIADD3 UR6, UPT, UPT, UR6, 0xa00, URZ ;  /* 0x00000a0006067890 */ /* 0x000fee000fffe0ff */
[----:B------:R2:W-:Y:S02]  /*7cd0*/  UTMASTG.5D.IM2COL [UR8], [UR4] ;  /* 0x00000008040073b5 */ /* 0x0005e40008060000 */
[----:B--2---:R-:W-:Y:S01]  /*7ce0*/  UMOV UR8, UR6 ;  /* 0x0000000600087c82 */ /* 0x004fe20008000000 */
[----:B------:R-:W-:Y:S02]  /*7cf0*/  UMOV UR9, UR7 ;  /* 0x0000000700097c82 */ /* 0x000fe40008000000 */
[----:B------:R2:W-:Y:S02]  /*7d00*/  UTMASTG.5D.IM2COL [UR8], [UR4] ;  /* 0x00000008040073b5 */ /* 0x0005e40008060000 */
[----:B--2---:R0:W-:Y:S02]  /*7d10*/  UTMACMDFLUSH ;  /* 0x00000000000079b7 */ /* 0x0041e40000000000 */
.L_x_120:
[----:B------:R-:W-:Y:S05]  /*7d20*/  BSYNC.RECONVERGENT B0 ;  /* 0x0000000000007941 */ /* 0x000fea0003800200 */
.L_x_119:
[----:B------:R-:W-:Y:S01]  /*7d30*/  UIADD3 UR46, UPT, UPT, UR48, 0x1, URZ ;  /* 0x00000001302e7890 */ /* 0x000fe2000fffe0ff */
[----:B------:R-:W-:Y:S03]  /*7d40*/  BSSY.RECONVERGENT B0, `(.L_x_121) ;  /* 0x0000005000007945 */ /* 0x000fe60003800200 */
[----:B------:R-:W-:Y:S04]  /*7d50*/  UISETP.NE.AND UP0, UPT, UR46, 0x3, UPT ;  /* 0x000000032e00788c */ /* 0x000fe8000bf05270 */
[----:B------:R-:W-:Y:S01]  /*7d60*/  USEL UR44, UR46, URZ, UP0 ;  /* 0x000000ff2e2c7287 */ /* 0x000fe20008000000 */
[----:B------:R-:W-:Y:S11]  /*7d70*/  @P0 BRA `(.L_x_122) ;  /* 0x0000000000040947 */ /* 0x000ff60003800000 */
[----:B------:R-:W-:Y:S04]  /*7d80*/  DEPBAR.LE SB0, 0x1 ;  /* 0x000080400000791a */ /* 0x000fe80000000000 */
.L_x_122:
[----:B------:R-:W-:Y:S05]  /*7d90*/  BSYNC.RECONVERGENT B0 ;  /* 0x0000000000007941 */ /* 0x000fea0003800200 */
.L_x_121:
[----:B------:R-:W-:Y:S01]  /*7da0*/  BAR.SYNC.DEFER_BLOCKING 0x1, 0x80 ;  /* 0x0042000000007b1d */ /* 0x000fe20000010000 */
[----:B------:R-:W-:Y:S01]  /*7db0*/  ISETP.NE.AND P1, PT, R60, RZ, PT ;  /* 0x000000ff3c00720c */ /* 0x000fe20003f25270 */
[----:B------:R-:W-:Y:S01]  /*7dc0*/  UISETP.NE.AND UP0, UPT, UR50, URZ, UPT ;  /* 0x000000ff3200728c */ /* 0x000fe2000bf05270 */
[----:B------:R-:W-:Y:S11]  /*7dd0*/  LEA R3, R64, UR45, 0x3 ;  /* 0x0000002d40037c11 */ /* 0x000ff6000f8e18ff */
[----:B------:R-:W-:Y:S01]  /*7de0*/  @P1 SHF.L.U32 R4, R27, 0x1f, RZ ;  /* 0x0000001f1b041819 */ /* 0x000fe200000006ff */
[----:B------:R-:W-:Y:S06]  /*7df0*/  BRA.U !UP0, `(.L_x_123) ;  /* 0x0000000108247547 */ /* 0x000fec000b800000 */
[----:B-1----:R-:W1:Y:S01]  /*7e00*/  S2R R0, SR_CgaCtaId ;  /* 0x0000000000007919 */ /* 0x002e620000008800 */
[----:B------:R-:W-:Y:S01]  /*7e10*/  IMAD.U32 R2, RZ, RZ, UR49 ;  /* 0x00000031ff027e24 */ /* 0x000fe2000f8e00ff */
[----:B------:R-:W-:Y:S04]  /*7e20*/  UIADD3 UR4, UPT, UPT, UR49, 0x1, URZ ;  /* 0x0000000131047890 */ /* 0x000fe8000fffe0ff */
[----:B------:R-:W-:Y:S01]  /*7e30*/  @P1 LEA R2, R2, UR45, 0x3 ;  /* 0x0000002d02021c11 */ /* 0x000fe2000f8e18ff */
[----:B------:R-:W-:Y:S04]  /*7e40*/  UISETP.NE.AND UP0, UPT, UR4, 0x3, UPT ;  /* 0x000000030400788c */ /* 0x000fe8000bf05270 */
[----:B------:R-:W-:Y:S01]  /*7e50*/  @P1 VIADD R2, R2, 0x128 ;  /* 0x0000012802021836 */ /* 0x000fe20000000000 */
[----:B------:R-:W-:Y:S04]  /*7e60*/  USEL UR49, UR4, URZ, UP0 ;  /* 0x000000ff04317287 */ /* 0x000fe80008000000 */
[----:B-1----:R-:W-:Y:S04]  /*7e70*/  @P1 PRMT R0, R0, 0x654, R2 ;  /* 0x0000065400001816 */ /* 0x002fe80000000002 */
[----:B------:R2:W-:Y:S04]  /*7e80*/  @P1 SYNCS.ARRIVE.TRANS64.RED.A1T0 RZ, [R0+URZ], RZ ;  /* 0x000000ff00ff19a7 */ /* 0x0005e800081004ff */
.L_x_123:
[----:B------:R-:W3:Y:S01]  /*7e90*/  @P1 SYNCS.PHASECHK.TRANS64.TRYWAIT P0, [R3+URZ+0x110], R4 ;  /* 0x00011004030015a7 */ /* 0x000ee200080011ff */
[----:B------:R-:W-:Y:S01]  /*7ea0*/  BSSY B1, `(.L_x_124) ;  /* 0x0000012000017945 */ /* 0x000fe20003800000 */
[----:B---3--:R-:W-:Y:S03]  /*7eb0*/  @P1 SEL R66, RZ, 0x1, !P0 ;  /* 0x00000001ff421807 */ /* 0x008fe60004000000 */
[----:B------:R-:W-:Y:S05]  /*7ec0*/  @!P1 BRA `(.L_x_125) ;  /* 0x00000000003c9947 */ /* 0x000fea0003800000 */
[----:B------:R-:W-:Y:S01]  /*7ed0*/  ISETP.NE.AND P1, PT, R67, RZ, PT ;  /* 0x000000ff4300720c */ /* 0x000fe20003f25270 */
[----:B------:R-:W-:Y:S01]  /*7ee0*/  BSSY B0, `(.L_x_126) ;  /* 0x0000009000007945 */ /* 0x000fe20003800000 */
[----:B------:R-:W-:Y:S11]  /*7ef0*/  ISETP.NE.AND P0, PT, R66, RZ, PT ;  /* 0x000000ff4200720c */ /* 0x000ff60003f05270 */
[----:B------:R-:W-:Y:S05]  /*7f00*/  @P1 IMAD R64, R64, 0x1000, R65 ;  /* 0x0000100040401824 */ /* 0x000fea00078e0241 */
[----:B-12---:R-:W-:Y:S05]  /*7f10*/  @P1 IADD3 R0, PT, PT, R64, UR45, RZ ;  /* 0x0000002d40001c10 */ /* 0x006fea000fffe0ff */
[----:B------:R-:W-:Y:S01]  /*7f20*/  @P1 IMAD.IADD R0, R61, 0x1, R0 ;  /* 0x000000013d001824 */ /* 0x000fe200078e0200 */
[----:B------:R-:W-:Y:S06]  /*7f30*/  @P0 BRA `(.L_x_127) ;  /* 0x00000000000c0947 */ /* 0x000fec0003800000 */
[----:B------:R-:W-:Y:S04]  /*7f40*/  SHF.L.U32 R27, R27, 0x1f, RZ ;  /* 0x0000001f1b1b7819 */ /* 0x000fe800000006ff */
[----:B------:R-:W1:Y:S02]  /*7f50*/  SYNCS.PHASECHK.TRANS64.TRYWAIT P0, [R3+URZ+0x110], R27 ;  /* 0x0001101b030075a7 */ /* 0x000e6400080011ff */
[----:B-1----:R-:W-:Y:S05]  /*7f60*/  @!P0 BRA `(.L_x_128) ;  /* 0x0000001800848947 */ /* 0x002fea0003800000 */
.L_x_127:
[----:B------:R-:W-:Y:S05]  /*7f70*/  BSYNC B0 ;  /* 0x0000000000007941 */ /* 0x000fea0003800000 */
.L_x_126:
[----:B------:R-:W-:Y:S11]  /*7f80*/  ISETP.NE.AND P0, PT, R67, RZ, PT ;  /* 0x000000ff4300720c */ /* 0x000ff60003f05270 */
[----:B------:R-:W-:Y:S02]  /*7f90*/  @!UPT UIADD3 URZ, UPT, UPT, URZ, URZ, URZ ;  /* 0x000000fffffff290 */ /* 0x000fe4000fffe0ff */
[----:B------:R3:W4:Y:S04]  /*7fa0*/  @P0 LDS.128 R28, [R64+UR45+0x200] ;  /* 0x0002002d401c0984 */ /* 0x0007280008000c00 */
[----:B------:R3:W2:Y:S02]  /*7fb0*/  @P0 LDS.128 R36, [R0+0x200] ;  /* 0x0002000000240984 */ /* 0x0006a40000000c00 */
.L_x_125:
[----:B------:R-:W-:Y:S05]  /*7fc0*/  BSYNC B1 ;  /* 0x0000000000017941 */ /* 0x000fea0003800000 */
.L_x_124:
[----:B-123--:R-:W-:Y:S05]  /*7fd0*/  VIADD R0, R25, 0x10 ;  /* 0x0000001019007836 */ /* 0x00efea0000000000 */
[----:B------:R-:W-:Y:S04]  /*7fe0*/  SHF.R.U32.HI R0, RZ, 0x15, R0 ;  /* 0x00000015ff007819 */ /* 0x000fe80000011600 */
[----:B------:R-:W-:Y:S11]  /*7ff0*/  LOP3.LUT P0, RZ, R0, 0x3, R46, 0x48, !PT ;  /* 0x0000000300ff7812 */ /* 0x000ff6000780482e */
[----:B------:R-:W-:Y:S02]  /*8000*/  @!UPT UIADD3 URZ, UPT, UPT, URZ, URZ, URZ ;  /* 0x000000fffffff290 */ /* 0x000fe4000fffe0ff */
[----:B------:R-:W-:Y:S05]  /*8010*/  @!P0 BRA `(.L_x_129) ;  /* 0x0000000000408947 */ /* 0x000fea0003800000 */
[----:B------:R-:W1:Y:S01]  /*8020*/  LDCU.64 UR8, c[0x4][0x70] ;  /* 0x01000e00ff0877ac */ /* 0x000e620008000a00 */
[----:B------:R-:W-:Y:S01]  /*8030*/  MOV R3, 0x0 ;  /* 0x0000000000037802 */ /* 0x000fe20000000f00 */
[----:B------:R-:W-:Y:S02]  /*8040*/  HFMA2 R12, -RZ, RZ, 0, 5.9604644775390625e-08 ;  /* 0x00000001ff0c7431 */ /* 0x000fe400000001ff */
[----:B------:R-:W-:Y:S02]  /*8050*/  IMAD.MOV.U32 R8, RZ, RZ, 0x192 ;  /* 0x00000192ff087424 */ /* 0x000fe400078e00ff */
[----:B------:R-:W-:Y:S01]  /*8060*/  IMAD.MOV.U32 R13, RZ, RZ, RZ ;  /* 0x000000ffff0d7224 */ /* 0x000fe200078e00ff */
[----:B------:R-:W2:Y:S01]  /*8070*/  LDCU.64 UR6, c[0x4][0x78] ;  /* 0x01000f00ff0677ac */ /* 0x000ea20008000a00 */
[----:B------:R-:W3:Y:S01]  /*8080*/  LDC.64 R2, c[0x4][R3] ;  /* 0x0100000003027b82 */ /* 0x000ee20000000a00 */
[----:B------:R-:W5:Y:S01]  /*8090*/  LDCU.64 UR4, c[0x4][0x10] ;  /* 0x01000200ff0477ac */ /* 0x000f620008000a00 */
[----:B-1----:R-:W-:Y:S01]  /*80a0*/  MOV R5, UR9 ;  /* 0x0000000900057c02 */ /* 0x002fe20008000f00 */
[----:B------:R-:W-:Y:S01]  /*80b0*/  IMAD.U32 R4, RZ, RZ, UR8 ;  /* 0x00000008ff047e24 */ /* 0x000fe2000f8e00ff */
[----:B--2---:R-:W-:Y:S01]  /*80c0*/  MOV R7, UR7 ;  /* 0x0000000700077c02 */ /* 0x004fe20008000f00 */
[----:B------:R-:W-:Y:S01]  /*80d0*/  IMAD.U32 R6, RZ, RZ, UR6 ;  /* 0x00000006ff067e24 */ /* 0x000fe2000f8e00ff */
[----:B-----5:R-:W-:Y:S01]  /*80e0*/  MOV R11, UR5 ;  /* 0x00000005000b7c02 */ /* 0x020fe20008000f00 */
[----:B------:R-:W-:Y:S02]  /*80f0*/  IMAD.U32 R10, RZ, RZ, UR4 ;  /* 0x00000004ff0a7e24 */ /* 0x000fe4000f8e00ff */
[----:B------:R-:W-:Y:S07]  /*8100*/  LEPC R20, `(.L_x_129) ;  /* 0x000000001014794e */ /* 0x000fee0000000000 */
[----:B---34-:R-:W-:Y:S05]  /*8110*/  CALL.ABS.NOINC R2 ;  /* 0x0000000002007343 */ /* 0x018fea0003c00000 */
.L_x_129:
[----:B------:R-:W-:Y:S01]  /*8120*/  ISETP.NE.AND P0, PT, R53, RZ, PT ;  /* 0x000000ff3500720c */ /* 0x000fe20003f05270 */
[----:B------:R-:W-:Y:S05]  /*8130*/  WARPSYNC.ALL ;  /* 0x0000000000007948 */ /* 0x000fea0003800000 */
[----:B------:R-:W-:Y:S01]  /*8140*/  R2UR UR4, R25 ;  /* 0x00000000190472ca */ /* 0x000fe200000e0000 */
[----:B------:R-:W-:Y:S01]  /*8150*/  BSSY.RECONVERGENT B0, `(.L_x_130) ;  /* 0x000005d000007945 */ /* 0x000fe20003800200 */
[C---:B----4-:R-:W-:Y:S02]  /*8160*/  SHF.L.U32 R0, R28.reuse, 0x10, RZ ;  /* 0x000000101c007819 */ /* 0x050fe400000006ff */
[----:B------:R-:W-:Y:S02]  /*8170*/  LOP3.LUT R2, R28, 0xffff0000, RZ, 0xc0, !PT ;  /* 0xffff00001c027812 */ /* 0x000fe400078ec0ff */
[C---:B------:R-:W-:Y:S02]  /*8180*/  SHF.L.U32 R20, R29.reuse, 0x10, RZ ;  /* 0x000000101d147819 */ /* 0x040fe400000006ff */
[----:B------:R-:W-:Y:S02]  /*8190*/  LOP3.LUT R21, R29, 0xffff0000, RZ, 0xc0, !PT ;  /* 0xffff00001d157812 */ /* 0x000fe400078ec0ff */
[C---:B------:R-:W-:Y:S02]  /*81a0*/  SHF.L.U32 R25, R30.reuse, 0x10, RZ ;  /* 0x000000101e197819 */ /* 0x040fe400000006ff */
[----:B------:R-:W-:Y:S01]  /*81b0*/  LOP3.LUT R27, R30, 0xffff0000, RZ, 0xc0, !PT ;  /* 0xffff00001e1b7812 */ /* 0x000fe200078ec0ff */
[----:B------:R-:W1:Y:S01]  /*81c0*/  LDTM.x16 R4, tmem[UR4+0x10] ;  /* 0x00001004000479ee */ /* 0x000e620008240000 */
[C---:B------:R-:W-:Y:S01]  /*81d0*/  SHF.L.U32 R28, R31.reuse, 0x10, RZ ;  /* 0x000000101f1c7819 */ /* 0x040fe200000006ff */
[----:B------:R-:W-:Y:S01]  /*81e0*/  NOP ;  /* 0x0000000000007918 */ /* 0x000fe20000000000 */
[----:B------:R-:W-:Y:S02]  /*81f0*/  LOP3.LUT R29, R31, 0xffff0000, RZ, 0xc0, !PT ;  /* 0xffff00001f1d7812 */ /* 0x000fe400078ec0ff */
[C---:B------:R-:W-:Y:S02]  /*8200*/  SHF.L.U32 R30, R36.reuse, 0x10, RZ ;  /* 0x00000010241e7819 */ /* 0x040fe400000006ff */
[----:B------:R-:W-:Y:S02]  /*8210*/  LOP3.LUT R31, R36, 0xffff0000, RZ, 0xc0, !PT ;  /* 0xffff0000241f7812 */ /* 0x000fe400078ec0ff */
[C---:B------:R-:W-:Y:S02]  /*8220*/  SHF.L.U32 R32, R37.reuse, 0x10, RZ ;  /* 0x0000001025207819 */ /* 0x040fe400000006ff */
[----:B------:R-:W-:Y:S02]  /*8230*/  LOP3.LUT R33, R37, 0xffff0000, RZ, 0xc0, !PT ;  /* 0xffff000025217812 */ /* 0x000fe400078ec0ff */
[C---:B------:R-:W-:Y:S02]  /*8240*/  SHF.L.U32 R34, R38.reuse, 0x10, RZ ;  /* 0x0000001026227819 */ /* 0x040fe400000006ff */
[----:B------:R-:W-:Y:S02]  /*8250*/  LOP3.LUT R35, R38, 0xffff0000, RZ, 0xc0, !PT ;  /* 0xffff000026237812 */ /* 0x000fe400078ec0ff */
[----:B------:R-:W-:Y:S02]  /*8260*/  IADD3 R58, PT, PT, R58, 0x170, RZ ;  /* 0x000001703a3a7810 */ /* 0x000fe40007ffe0ff */
[C---:B------:R-:W-:Y:S02]  /*8270*/  SHF.L.U32 R36, R39.reuse, 0x10, RZ ;  /* 0x0000001027247819 */ /* 0x040fe400000006ff */
[----:B------:R-:W-:Y:S02]  /*8280*/  LOP3.LUT R58, R58, 0xfefffff8, RZ, 0xc0, !PT ;  /* 0xfefffff83a3a7812 */ /* 0x000fe400078ec0ff */
[----:B------:R-:W-:Y:S01]  /*8290*/  LOP3.LUT R37, R39, 0xffff0000, RZ, 0xc0, !PT ;  /* 0xffff000027257812 */ /* 0x000fe200078ec0ff */
[C---:B-1----:R-:W-:Y:S01]  /*82a0*/  FMUL R4, R24.reuse, R4 ;  /* 0x0000000418047220 */ /* 0x042fe20000400000 */
[----:B------:R1:W-:Y:S01]  /*82b0*/  SYNCS.ARRIVE.TRANS64.RED.A1T0 RZ, [R58+URZ], RZ ;  /* 0x000000ff3aff79a7 */ /* 0x0003e200081004ff */
[C---:B------:R-:W-:Y:S01]  /*82c0*/  FMUL R5, R24.reuse, R5 ;  /* 0x0000000518057220 */ /* 0x040fe20000400000 */
[----:B------:R-:W-:Y:S01]  /*82d0*/  FMUL R6, R24, R6 ;  /* 0x0000000618067220 */ /* 0x000fe20000400000 */
[----:B------:R-:W-:Y:S01]  /*82e0*/  FFMA R4, R26, R0, R4 ;  /* 0x000000001a047223 */ /* 0x000fe20000000004 */
[----:B------:R-:W-:Y:S01]  /*82f0*/  FMUL R0, R24, R7 ;  /* 0x0000000718007220 */ /* 0x000fe20000400000 */
[C---:B------:R-:W-:Y:S01]  /*8300*/  FFMA R5, R26.reuse, R2, R5 ;  /* 0x000000021a057223 */ /* 0x040fe20000000005 */
[----:B------:R-:W-:Y:S01]  /*8310*/  FFMA R6, R26, R20, R6 ;  /* 0x000000141a067223 */ /* 0x000fe20000000006 */
[----:B------:R-:W-:Y:S01]  /*8320*/  FMUL R2, R24, R8 ;  /* 0x0000000818027220 */ /* 0x000fe20000400000 */
[----:B------:R-:W-:Y:S01]  /*8330*/  FFMA R0, R26, R21, R0 ;  /* 0x000000151a007223 */ /* 0x000fe20000000000 */
[C---:B------:R-:W-:Y:S01]  /*8340*/  FMUL R3, R24.reuse, R9 ;  /* 0x0000000918037220 */ /* 0x040fe20000400000 */
[----:B------:R-:W-:Y:S01]  /*8350*/  F2FP.BF16.F32.PACK_AB R4, R5, R4 ;  /* 0x000000040504723e */ /* 0x000fe200000010ff */
[C---:B------:R-:W-:Y:S01]  /*8360*/  FMUL R7, R24.reuse, R10 ;  /* 0x0000000a18077220 */ /* 0x040fe20000400000 */
[----:B------:R-:W-:Y:S01]  /*8370*/  FMUL R11, R24, R11 ;  /* 0x0000000b180b7220 */ /* 0x000fe20000400000 */
[----:B------:R-:W-:Y:S01]  /*8380*/  F2FP.BF16.F32.PACK_AB R5, R0, R6 ;  /* 0x000000060005723e */ /* 0x000fe200000010ff */
[----:B------:R-:W-:Y:S01]  /*8390*/  FFMA R2, R26, R25, R2 ;  /* 0x000000191a027223 */ /* 0x000fe20000000002 */
[----:B------:R-:W-:Y:S01]  /*83a0*/  FMUL R8, R24, R12 ;  /* 0x0000000c18087220 */ /* 0x000fe20000400000 */
[----:B------:R-:W-:Y:S01]  /*83b0*/  MOV R0, UR44 ;  /* 0x0000002c00007c02 */ /* 0x000fe20008000f00 */
[----:B------:R-:W-:Y:S01]  /*83c0*/  FFMA R3, R26, R27, R3 ;  /* 0x0000001b1a037223 */ /* 0x000fe20000000003 */
[----:B------:R-:W-:Y:S01]  /*83d0*/  FMUL R9, R24, R13 ;  /* 0x0000000d18097220 */ /* 0x000fe20000400000 */
[----:B------:R-:W-:Y:S01]  /*83e0*/  FFMA R7, R26, R28, R7 ;  /* 0x0000001c1a077223 */ /* 0x000fe20000000007 */
[----:B------:R-:W-:Y:S01]  /*83f0*/  FMUL R10, R24, R14 ;  /* 0x0000000e180a7220 */ /* 0x000fe20000400000 */
[----:B------:R-:W-:Y:S01]  /*8400*/  FFMA R11, R26, R29, R11 ;  /* 0x0000001d1a0b7223 */ /* 0x000fe2000000000b */
[----:B------:R-:W-:Y:S01]  /*8410*/  FMUL R15, R24, R15 ;  /* 0x0000000f180f7220 */ /* 0x000fe20000400000 */
[----:B------:R-:W-:Y:S01]  /*8420*/  FFMA R8, R26, R30, R8 ;  /* 0x0000001e1a087223 */ /* 0x000fe20000000008 */
[----:B------:R-:W-:Y:S01]  /*8430*/  LEA R0, R0, R52, 0xb ;  /* 0x0000003400007211 */ /* 0x000fe200078e58ff */
[----:B------:R-:W-:Y:S01]  /*8440*/  FMUL R12, R24, R16 ;  /* 0x00000010180c7220 */ /* 0x000fe20000400000 */
[----:B------:R-:W-:Y:S01]  /*8450*/  FFMA R9, R26, R31, R9 ;  /* 0x0000001f1a097223 */ /* 0x000fe20000000009 */
[----:B------:R-:W-:Y:S01]  /*8460*/  FMUL R13, R24, R17 ;  /* 0x00000011180d7220 */ /* 0x000fe20000400000 */
[----:B------:R-:W-:Y:S01]  /*8470*/  FFMA R10, R26, R32, R10 ;  /* 0x000000201a0a7223 */ /* 0x000fe2000000000a */
[----:B------:R-:W-:Y:S01]  /*8480*/  FMUL R14, R24, R18 ;  /* 0x00000012180e7220 */ /* 0x000fe20000400000 */
[----:B------:R-:W-:Y:S01]  /*8490*/  FFMA R15, R26, R33, R15 ;  /* 0x000000211a0f7223 */ /* 0x000fe2000000000f */
[----:B------:R-:W-:Y:S01]  /*84a0*/  FMUL R19, R24, R19 ;  /* 0x0000001318137220 */ /* 0x000fe20000400000 */
[----:B------:R-:W-:Y:S01]  /*84b0*/  F2FP.BF16.F32.PACK_AB R6, R3, R2 ;  /* 0x000000020306723e */ /* 0x000fe200000010ff */
[C---:B------:R-:W-:Y:S01]  /*84c0*/  FFMA R12, R26.reuse, R34, R12 ;  /* 0x000000221a0c7223 */ /* 0x040fe2000000000c */
[----:B------:R-:W-:Y:S01]  /*84d0*/  F2FP.BF16.F32.PACK_AB R7, R11, R7 ;  /* 0x000000070b07723e */ /* 0x000fe200000010ff */
[----:B------:R-:W-:Y:S01]  /*84e0*/  FFMA R13, R26, R35, R13 ;  /* 0x000000231a0d7223 */ /* 0x000fe2000000000d */
[----:B------:R-:W-:Y:S01]  /*84f0*/  LEA R0, R0, UR45, 0x1 ;  /* 0x0000002d00007c11 */ /* 0x000fe2000f8e08ff */
[C---:B------:R-:W-:Y:S01]  /*8500*/  FFMA R14, R26.reuse, R36, R14 ;  /* 0x000000241a0e7223 */ /* 0x040fe2000000000e */
[----:B------:R-:W-:Y:S01]  /*8510*/  FFMA R19, R26, R37, R19 ;  /* 0x000000251a137223 */ /* 0x000fe20000000013 */
[----:B------:R-:W-:Y:S02]  /*8520*/  F2FP.BF16.F32.PACK_AB R8, R9, R8 ;  /* 0x000000080908723e */ /* 0x000fe400000010ff */
[----:B------:R1:W-:Y:S01]  /*8530*/  STS.128 [R0+0x200], R4 ;  /* 0x0002000400007388 */ /* 0x0003e20000000c00 */
[----:B------:R-:W-:Y:S02]  /*8540*/  F2FP.BF16.F32.PACK_AB R9, R15, R10 ;  /* 0x0000000a0f09723e */ /* 0x000fe400000010ff */
        /* <DEDUP_REMOVED lines=15> */
[----:B------:R-:W-:Y:S01]  /*8640*/  ULEA UR6, UR44, UR45, 0xc ;  /* 0x0000002d2c067291 */ /* 0x000fe2000f8e60ff */
[----:B------:R-:W-:Y:S01]  /*8650*/  R2UR UR12, R54 ;  /* 0x00000000360c72ca */ /* 0x000fe200000e0000 */
[----:B------:R-:W-:Y:S01]  /*8660*/  UIADD3 UR9, UPT, UPT, UR47, 0x10, URZ ;  /* 0x000000102f097890 */ /* 0x000fe2000fffe0ff */
[----:B------:R-:W-:Y:S01]  /*8670*/  R2UR UR13, R55 ;  /* 0x00000000370d72ca */ /* 0x000fe200000e0000 */
[----:B------:R-:W-:Y:S02]  /*8680*/  UIADD3 UR8, UPT, UPT, UR6, 0x200, URZ ;  /* 0x0000020006087890 */ /* 0x000fe4000fffe0ff */
[----:B------:R-:W-:Y:S02]  /*8690*/  UIADD3 UR6, UPT, UPT, UR6, 0xa00, URZ ;  /* 0x00000a0006067890 */ /* 0x000fe4000fffe0ff */
[----:B------:R-:W-:Y:S02]  /*86a0*/  UIADD3 UR7, UPT, UPT, UR47, 0x30, URZ ;  /* 0x000000302f077890 */ /* 0x000fe4000fffe0ff */
[----:B--2---:R-:W-:Y:S04]  /*86b0*/  UIADD3 UR4, UP0, UPT, UR14, 0x780, URZ ;  /* 0x000007800e047890 */ /* 0x004fe8000ff1e0ff */
[----:B------:R-:W-:Y:S09]  /*86c0*/  UIADD3.X UR5, UPT, UPT, URZ, UR15, URZ, UP0, !UPT ;  /* 0x0000000fff057290 */ /* 0x000ff200087fe4ff */
[----:B------:R2:W-:Y:S02]  /*86d0*/  UTMASTG.5D.IM2COL [UR8], [UR4] ;  /* 0x00000008040073b5 */ /* 0x0005e40008060000 */
[----:B--2---:R-:W-:Y:S01]  /*86e0*/  UMOV UR8, UR6 ;  /* 0x0000000600087c82 */ /* 0x004fe20008000000 */
[----:B------:R-:W-:Y:S02]  /*86f0*/  UMOV UR9, UR7 ;  /* 0x0000000700097c82 */ /* 0x000fe40008000000 */
[----:B------:R2:W-:Y:S02]  /*8700*/  UTMASTG.5D.IM2COL [UR8], [UR4] ;  /* 0x00000008040073b5 */ /* 0x0005e40008060000 */
[----:B--2---:R0:W-:Y:S02]  /*8710*/  UTMACMDFLUSH ;  /* 0x00000000000079b7 */ /* 0x0041e40000000000 */
.L_x_131:
[----:B------:R-:W-:Y:S05]  /*8720*/  BSYNC.RECONVERGENT B0 ;  /* 0x0000000000007941 */ /* 0x000fea0003800200 */
.L_x_130:
[----:B------:R-:W-:Y:S01]  /*8730*/  UIADD3 UR4, UPT, UPT, UR44, 0x1, URZ ;  /* 0x000000012c047890 */ /* 0x000fe2000fffe0ff */
[----:B------:R-:W-:Y:S03]  /*8740*/  BSSY.RECONVERGENT B0, `(.L_x_132) ;  /* 0x0000008000007945 */ /* 0x000fe60003800200 */
[----:B------:R-:W-:Y:S04]  /*8750*/  UISETP.NE.AND UP0, UPT, UR4, 0x3, UPT ;  /* 0x000000030400788c */ /* 0x000fe8000bf05270 */
[----:B------:R-:W-:Y:S02]  /*8760*/  UISETP.EQ.XOR UP1, UPT, UR46, 0x3, !UP0 ;  /* 0x000000032e00788c */ /* 0x000fe4000c722a70 */
[----:B------:R-:W-:Y:S02]  /*8770*/  USEL UR48, UR4, URZ, UP0 ;  /* 0x000000ff04307287 */ /* 0x000fe40008000000 */
[----:B------:R-:W-:Y:S04]  /*8780*/  USEL UR5, URZ, 0x1, !UP1 ;  /* 0x00000001ff057887 */ /* 0x000fe8000c800000 */
[----:B------:R-:W-:Y:S01]  /*8790*/  ULOP3.LUT UR51, UR51, UR5, URZ, 0x3c, !UPT ;  /* 0x0000000533337292 */ /* 0x000fe2000f8e3cff */
[----:B------:R-:W-:Y:S11]  /*87a0*/  @P0 BRA `(.L_x_133) ;  /* 0x0000000000040947 */ /* 0x000ff60003800000 */
[----:B------:R-:W-:Y:S04]  /*87b0*/  DEPBAR.LE SB0, 0x1 ;  /* 0x000080400000791a */ /* 0x000fe80000000000 */
.L_x_133:
[----:B------:R-:W-:Y:S05]  /*87c0*/  BSYNC.RECONVERGENT B0 ;  /* 0x0000000000007941 */ /* 0x000fea0003800200 */
.L_x_132:
[----:B------:R-:W-:Y:S01]  /*87d0*/  BAR.SYNC.DEFER_BLOCKING 0x1, 0x80 ;  /* 0x0042000000007b1d */ /* 0x000fe20000010000 */
[----:B------:R-:W-:Y:S01]  /*87e0*/  UISETP.NE.AND UP0, UPT, UR50, -0x2, UPT ;  /* 0xfffffffe3200788c */ /* 0x000fe2000bf05270 */
[----:B------:R-:W-:Y:S08]  /*87f0*/  IADD3 R22, PT, PT, R22, 0x1, RZ ;  /* 0x0000000116167810 */ /* 0x000ff00007ffe0ff */
[----:B------:R-:W-:Y:S05]  /*8800*/  BRA.U !UP0, `(.L_x_134) ;  /* 0x0000000108287547 */ /* 0x000fea000b800000 */
[----:B-1----:R-:W1:Y:S01]  /*8810*/  S2R R0, SR_CgaCtaId ;  /* 0x0000000000007919 */ /* 0x002e620000008800 */
[----:B------:R-:W-:Y:S01]  /*8820*/  ISETP.NE.AND P0, PT, R60, RZ, PT ;  /* 0x000000ff3c00720c */ /* 0x000fe20003f05270 */
[----:B------:R-:W-:Y:S01]  /*8830*/  IMAD.U32 R2, RZ, RZ, UR49 ;  /* 0x00000031ff027e24 */ /* 0x000fe2000f8e00ff */
[----:B------:R-:W-:Y:S04]  /*8840*/  UIADD3 UR4, UPT, UPT, UR49, 0x1, URZ ;  /* 0x0000000131047890 */ /* 0x000fe8000fffe0ff */
[----:B------:R-:W-:Y:S04]  /*8850*/  UISETP.NE.AND UP0, UPT, UR4, 0x3, UPT ;  /* 0x000000030400788c */ /* 0x000fe8000bf05270 */
[----:B------:R-:W-:Y:S03]  /*8860*/  USEL UR49, UR4, URZ, UP0 ;  /* 0x000000ff04317287 */ /* 0x000fe60008000000 */
[----:B------:R-:W-:Y:S05]  /*8870*/  @P0 LEA R2, R2, UR45, 0x3 ;  /* 0x0000002d02020c11 */ /* 0x000fea000f8e18ff */
[----:B------:R-:W-:Y:S05]  /*8880*/  @P0 VIADD R2, R2, 0x128 ;  /* 0x0000012802020836 */ /* 0x000fea0000000000 */
[----:B-1----:R-:W-:Y:S04]  /*8890*/  @P0 PRMT R0, R0, 0x654, R2 ;  /* 0x0000065400000816 */ /* 0x002fe80000000002 */
[----:B------:R2:W-:Y:S03]  /*88a0*/  @P0 SYNCS.ARRIVE.TRANS64.RED.A1T0 RZ, [R0+URZ], RZ ;  /* 0x000000ff00ff09a7 */ /* 0x0005e600081004ff */
.L_x_134:
[----:B------:R-:W-:Y:S01]  /*88b0*/  R2UR UR5, R47 ;  /* 0x000000002f0572ca */ /* 0x000fe200000e0000 */
[----:B------:R-:W-:Y:S01]  /*88c0*/  UISETP.NE.AND UP0, UPT, UR60, URZ, UPT ;  /* 0x000000ff3c00728c */ /* 0x000fe2000bf05270 */
[----:B------:R-:W-:Y:S01]  /*88d0*/  R2UR UR4, R48 ;  /* 0x00000000300472ca */ /* 0x000fe200000e0000 */
[----:B------:R-:W-:Y:S01]  /*88e0*/  UIADD3 UR50, UPT, UPT, UR50, 0x2, URZ ;  /* 0x0000000232327890 */ /* 0x000fe2000fffe0ff */
[----:B------:R-:W-:Y:S01]  /*88f0*/  ISETP.NE.AND P0, PT, R22, 0x2, PT ;  /* 0x000000021600780c */ /* 0x000fe20003f05270 */
[----:B------:R-:W-:Y:S01]  /*8900*/  UMOV UR46, UR61 ;  /* 0x0000003d002e7c82 */ /* 0x000fe20008000000 */
[----:B------:R-:W-:Y:S02]  /*8910*/  LOP3.LUT R50, R50, 0x1, RZ, 0x3c, !PT ;  /* 0x0000000132327812 */ /* 0x000fe400078e3cff */
[----:B-12---:R-:W-:Y:S02]  /*8920*/  SEL R0, RZ, 0x1, P0 ;  /* 0x00000001ff007807 */ /* 0x006fe40000000000 */
[----:B------:R-:W-:Y:S02]  /*8930*/  SEL R22, R22, RZ, P0 ;  /* 0x000000ff16167207 */ /* 0x000fe40000000000 */
[----:B------:R-:W-:Y:S01]  /*8940*/  LOP3.LUT R51, R51, R0, RZ, 0x3c, !PT ;  /* 0x0000000033337212 */ /* 0x000fe200078e3cff */
[----:B------:R-:W-:Y:S02]  /*8950*/  UIADD3 UR19, UPT, UPT, UR36, UR5, URZ ;  /* 0x0000000524137290 */ /* 0x000fe4000fffe0ff */
[----:B------:R-:W-:Y:S01]  /*8960*/  UIADD3 UR44, UPT, UPT, UR37, UR4, URZ ;  /* 0x00000004252c7290 */ /* 0x000fe2000fffe0ff */
[----:B------:R-:W-:Y:S11]  /*8970*/  BRA.U UP0, `(.L_x_135) ;  /* 0xffffffd900e87547 */ /* 0x000ff6000b83ffff */
[----:B------:R-:W-:-:S13]  /*8980*/  R2UR UR4, R49 ;  /* 0x00000000310472ca */ /* 0x000fda00000e0000 */
[----:B------:R-:W-:-:S09]  /*8990*/  UISETP.NE.AND UP0, UPT, UR4, URZ, UPT ;  /* 0x000000ff0400728c */ /* 0x000fd2000bf05270 */
[----:B------:R-:W-:Y:S05]  /*89a0*/  BRA.U !UP0, `(.L_x_136) ;  /* 0x0000000108487547 */ /* 0x000fea000b800000 */
[----:B------:R-:W1:Y:S02]  /*89b0*/  LDCU.64 UR4, c[0x0][0x990] ;  /* 0x00013200ff0477ac */ /* 0x000e640008000a00 */
[----:B-1----:R-:W-:-:S04]  /*89c0*/  UISETP.NE.U32.AND UP0, UPT, UR4, URZ, UPT ;  /* 0x000000ff0400728c */ /* 0x002fc8000bf05070 */
[----:B------:R-:W-:-:S09]  /*89d0*/  UISETP.NE.AND.EX UP0, UPT, UR5, URZ, UPT, UP0 ;  /* 0x000000ff0500728c */ /* 0x000fd2000bf05300 */
[----:B------:R-:W-:Y:S05]  /*89e0*/  BRA.U UP0, `(.L_x_137) ;  /* 0x00000001000c7547 */ /* 0x000fea000b800000 */
[----:B------:R-:W-:-:S13]  /*89f0*/  FSETP.NEU.AND P0, PT, R26, RZ, PT ;  /* 0x000000ff1a00720b */ /* 0x000fda0003f0d000 */
[----:B------:R-:W-:Y:S05]  /*8a00*/  @!P0 EXIT ;  /* 0x000000000000894d */ /* 0x000fea0003800000 */
[----:B------:R-:W-:Y:S05]  /*8a10*/  BRA `(.L_x_136) ;  /* 0x00000000002c7947 */ /* 0x000fea0003800000 */
.L_x_137:
[----:B------:R-:W-:Y:S01]  /*8a20*/  ISETP.NE.AND P0, PT, R59, RZ, PT ;  /* 0x000000ff3b00720c */ /* 0x000fe20003f05270 */
[----:B------:R-:W-:-:S12]  /*8a30*/  BSSY.RECONVERGENT B0, `(.L_x_136) ;  /* 0x0000009000007945 */ /* 0x000fd80003800200 */
[----:B------:R-:W-:Y:S05]  /*8a40*/  @P0 BRA `(.L_x_138) ;  /* 0x0000000000140947 */ /* 0x000fea0003800000 */
[----:B------:R-:W1:Y:S02]  /*8a50*/  LDCU.64 UR4, c[0x0][0x988] ;  /* 0x00013100ff0477ac */ /* 0x000e640008000a00 */
[----:B-1----:R-:W-:-:S04]  /*8a60*/  ISETP.NE.U32.AND P0, PT, RZ, UR4, PT ;  /* 0x00000004ff007c0c */ /* 0x002fc8000bf05070 */
[----:B------:R-:W-:-:S13]  /*8a70*/  ISETP.NE.AND.EX P0, PT, RZ, UR5, PT, P0 ;  /* 0x00000005ff007c0c */ /* 0x000fda000bf05300 */
[----:B------:R-:W-:Y:S05]  /*8a80*/  @!P0 EXIT ;  /* 0x000000000000894d */ /* 0x000fea0003800000 */
[----:B------:R-:W-:Y:S05]  /*8a90*/  BRA `(.L_x_139) ;  /* 0x0000000000087947 */ /* 0x000fea0003800000 */
.L_x_138:
[----:B------:R-:W-:-:S13]  /*8aa0*/  FSETP.NEU.AND P0, PT, R26, RZ, PT ;  /* 0x000000ff1a00720b */ /* 0x000fda0003f0d000 */
[----:B------:R-:W-:Y:S05]  /*8ab0*/  @!P0 EXIT ;  /* 0x000000000000894d */ /* 0x000fea0003800000 */
.L_x_139:
[----:B------:R-:W-:Y:S05]  /*8ac0*/  BSYNC.RECONVERGENT B0 ;  /* 0x0000000000007941 */ /* 0x000fea0003800200 */
.L_x_136:
[----:B------:R-:W1:Y:S01]  /*8ad0*/  S2UR UR5, SR_CgaCtaId ;  /* 0x00000000000579c3 */ /* 0x000e620000008800 */
[----:B------:R-:W-:Y:S01]  /*8ae0*/  ULEA UR4, UR49, UR45, 0x3 ;  /* 0x0000002d31047291 */ /* 0x000fe2000f8e18ff */
[----:B------:R-:W-:-:S04]  /*8af0*/  DEPBAR.LE SB0, 0x0 ;  /* 0x000080000000791a */ /* 0x000fc80000000000 */
[----:B------:R-:W-:-:S04]  /*8b00*/  UIADD3 UR4, UPT, UPT, UR4, 0x128, URZ ;  /* 0x0000012804047890 */ /* 0x000fc8000fffe0ff */
[----:B-1----:R-:W-:-:S09]  /*8b10*/  UPRMT UR4, UR5, 0x654, UR4 ;  /* 0x0000065405047896 */ /* 0x002fd20008000004 */
[----:B------:R-:W-:Y:S01]  /*8b20*/  SYNCS.ARRIVE.TRANS64.RED.A1T0 RZ, [UR4], RZ ;  /* 0x000000ffffff79a7 */ /* 0x000fe20008100404 */
[----:B------:R-:W-:Y:S05]  /*8b30*/  EXIT ;  /* 0x000000000000794d */ /* 0x000fea0003800000 */
.L_x_25:
[----:B------:R-:W-:Y:S07]  /*8b40*/  MOV R0, UR9 ;  /* 0x0000000900007c02 */ /* 0x000fee0008000f00 */
.L_x_140:
[----:B--2---:R2:W3:Y:S02]  /*8b50*/  SYNCS.PHASECHK.TRANS64.TRYWAIT P0, [R0+URZ+0x88], R4 ;  /* 0x00008804000075a7 */ /* 0x0044e400080011ff */
[----:B---3--:R-:W-:Y:S05]  /*8b60*/  @!P0 NANOSLEEP.SYNCS 0x989680 ;  /* 0x009896800000895d */ /* 0x008fea0003900000 */
[----:B------:R-:W3:Y:S02]  /*8b70*/  @!P0 SYNCS.PHASECHK.TRANS64 P0, [R0+URZ+0x88], R4 ;  /* 0x00008804000085a7 */ /* 0x000ee400080010ff */
[----:B---3--:R-:W-:Y:S05]  /*8b80*/  @!P0 BRA `(.L_x_140) ;  /* 0xfffffffc00f08947 */ /* 0x008fea000383ffff */
[----:B------:R-:W-:Y:S05]  /*8b90*/  BRA `(.L_x_24) ;  /* 0xffffff9000807947 */ /* 0x000fea000383ffff */
.L_x_32:
[----:B------:R-:W-:Y:S07]  /*8ba0*/  MOV R0, UR9 ;  /* 0x0000000900007c02 */ /* 0x000fee0008000f00 */
.L_x_141:
[----:B-1----:R1:W2:Y:S02]  /*8bb0*/  SYNCS.PHASECHK.TRANS64.TRYWAIT P0, [R0+URZ+0x88], R4 ;  /* 0x00008804000075a7 */ /* 0x0022a400080011ff */
[----:B--2---:R-:W-:Y:S05]  /*8bc0*/  @!P0 NANOSLEEP.SYNCS 0x989680 ;  /* 0x009896800000895d */ /* 0x004fea0003900000 */
[----:B------:R-:W2:Y:S02]  /*8bd0*/  @!P0 SYNCS.PHASECHK.TRANS64 P0, [R0+URZ+0x88], R4 ;  /* 0x00008804000085a7 */ /* 0x000ea400080010ff */
[----:B--2---:R-:W-:Y:S05]  /*8be0*/  @!P0 BRA `(.L_x_141) ;  /* 0xfffffffc00f08947 */ /* 0x004fea000383ffff */
[----:B------:R-:W-:Y:S05]  /*8bf0*/  BRA `(.L_x_31) ;  /* 0xffffff9800247947 */ /* 0x000fea000383ffff */
.L_x_37:
[----:B-1----:R-:W-:-:S07]  /*8c00*/  MOV R0, UR30 ;  /* 0x0000001e00007c02 */ /* 0x002fce0008000f00 */
.L_x_142:
[----:B-1----:R1:W2:Y:S02]  /*8c10*/  SYNCS.PHASECHK.TRANS64.TRYWAIT P0, [R0+URZ+0x150], R3 ;  /* 0x00015003000075a7 */ /* 0x0022a400080011ff */
[----:B--2---:R-:W-:Y:S05]  /*8c20*/  @!P0 NANOSLEEP.SYNCS 0x989680 ;  /* 0x009896800000895d */ /* 0x004fea0003900000 */
[----:B------:R-:W2:Y:S02]  /*8c30*/  @!P0 SYNCS.PHASECHK.TRANS64 P0, [R0+URZ+0x150], R3 ;  /* 0x00015003000085a7 */ /* 0x000ea400080010ff */
[----:B--2---:R-:W-:Y:S05]  /*8c40*/  @!P0 BRA `(.L_x_142) ;  /* 0xfffffffc00f08947 */ /* 0x004fea000383ffff */
[----:B------:R-:W-:Y:S05]  /*8c50*/  BRA `(.L_x_143) ;  /* 0xffffff9c00087947 */ /* 0x000fea000383ffff */
.L_x_41:
[----:B------:R-:W-:-:S07]  /*8c60*/  MOV R0, UR4 ;  /* 0x0000000400007c02 */ /* 0x000fce0008000f00 */
.L_x_144:
[----:B-1----:R1:W2:Y:S02]  /*8c70*/  SYNCS.PHASECHK.TRANS64.TRYWAIT P0, [R0+URZ], R2 ;  /* 0x00000002000075a7 */ /* 0x0022a400080011ff */
[----:B--2---:R-:W-:Y:S05]  /*8c80*/  @!P0 NANOSLEEP.SYNCS 0x989680 ;  /* 0x009896800000895d */ /* 0x004fea0003900000 */
[----:B------:R-:W2:Y:S02]  /*8c90*/  @!P0 SYNCS.PHASECHK.TRANS64 P0, [R0+URZ], R2 ;  /* 0x00000002000085a7 */ /* 0x000ea400080010ff */
[----:B--2---:R-:W-:Y:S05]  /*8ca0*/  @!P0 BRA `(.L_x_144) ;  /* 0xfffffffc00f08947 */ /* 0x004fea000383ffff */
[----:B------:R-:W-:Y:S05]  /*8cb0*/  BRA `(.L_x_145) ;  /* 0xffffffa000a07947 */ /* 0x000fea000383ffff */
.L_x_42:
[----:B------:R-:W-:-:S07]  /*8cc0*/  MOV R0, UR5 ;  /* 0x0000000500007c02 */ /* 0x000fce0008000f00 */
.L_x_146:
[----:B-1----:R1:W2:Y:S02]  /*8cd0*/  SYNCS.PHASECHK.TRANS64.TRYWAIT P0, [R0+URZ], R2 ;  /* 0x00000002000075a7 */ /* 0x0022a400080011ff */
[----:B--2---:R-:W-:Y:S05]  /*8ce0*/  @!P0 NANOSLEEP.SYNCS 0x989680 ;  /* 0x009896800000895d */ /* 0x004fea0003900000 */
[----:B------:R-:W2:Y:S02]  /*8cf0*/  @!P0 SYNCS.PHASECHK.TRANS64 P0, [R0+URZ], R2 ;  /* 0x00000002000085a7 */ /* 0x000ea400080010ff */
[----:B--2---:R-:W-:Y:S05]  /*8d00*/  @!P0 BRA `(.L_x_146) ;  /* 0xfffffffc00f08947 */ /* 0x004fea000383ffff */
[----:B------:R-:W-:Y:S05]  /*8d10*/  BRA `(.L_x_147) ;  /* 0xffffffa000b07947 */ /* 0x000fea000383ffff */
.L_x_43:
[----:B------:R-:W-:-:S07]  /*8d20*/  MOV R0, UR5 ;  /* 0x0000000500007c02 */ /* 0x000fce0008000f00 */
.L_x_148:
[----:B-1----:R1:W2:Y:S02]  /*8d30*/  SYNCS.PHASECHK.TRANS64.TRYWAIT P0, [R0+URZ], R2 ;  /* 0x00000002000075a7 */ /* 0x0022a400080011ff */
[----:B--2---:R-:W-:Y:S05]  /*8d40*/  @!P0 NANOSLEEP.SYNCS 0x989680 ;  /* 0x009896800000895d */ /* 0x004fea0003900000 */
[----:B------:R-:W2:Y:S02]  /*8d50*/  @!P0 SYNCS.PHASECHK.TRANS64 P0, [R0+URZ], R2 ;  /* 0x00000002000085a7 */ /* 0x000ea400080010ff */
[----:B--2---:R-:W-:Y:S05]  /*8d60*/  @!P0 BRA `(.L_x_148) ;  /* 0xfffffffc00f08947 */ /* 0x004fea000383ffff */
[----:B------:R-:W-:Y:S05]  /*8d70*/  BRA `(.L_x_149) ;  /* 0xffffffa000c07947 */ /* 0x000fea000383ffff */
.L_x_44:
[----:B------:R-:W-:-:S07]  /*8d80*/  MOV R0, UR5 ;  /* 0x0000000500007c02 */ /* 0x000fce0008000f00 */
.L_x_150:
[----:B-1----:R1:W2:Y:S02]  /*8d90*/  SYNCS.PHASECHK.TRANS64.TRYWAIT P0, [R0+URZ], R2 ;  /* 0x00000002000075a7 */ /* 0x0022a400080011ff */
[----:B--2---:R-:W-:Y:S05]  /*8da0*/  @!P0 NANOSLEEP.SYNCS 0x989680 ;  /* 0x009896800000895d */ /* 0x004fea0003900000 */
[----:B------:R-:W2:Y:S02]  /*8db0*/  @!P0 SYNCS.PHASECHK.TRANS64 P0, [R0+URZ], R2 ;  /* 0x00000002000085a7 */ /* 0x000ea400080010ff */
[----:B--2---:R-:W-:Y:S05]  /*8dc0*/  @!P0 BRA `(.L_x_150) ;  /* 0xfffffffc00f08947 */ /* 0x004fea000383ffff */
[----:B------:R-:W-:Y:S05]  /*8dd0*/  BRA `(.L_x_151) ;  /* 0xffffffa000d07947 */ /* 0x000fea000383ffff */
.L_x_45:
[----:B------:R-:W-:-:S07]  /*8de0*/  MOV R0, UR5 ;  /* 0x0000000500007c02 */ /* 0x000fce0008000f00 */
.L_x_152:
[----:B-1----:R1:W2:Y:S02]  /*8df0*/  SYNCS.PHASECHK.TRANS64.TRYWAIT P0, [R0+URZ], R2 ;  /* 0x00000002000075a7 */ /* 0x0022a400080011ff */
[----:B--2---:R-:W-:Y:S05]  /*8e00*/  @!P0 NANOSLEEP.SYNCS 0x989680 ;  /* 0x009896800000895d */ /* 0x004fea0003900000 */
[----:B------:R-:W2:Y:S02]  /*8e10*/  @!P0 SYNCS.PHASECHK.TRANS64 P0, [R0+URZ], R2 ;  /* 0x00000002000085a7 */ /* 0x000ea400080010ff */
[----:B--2---:R-:W-:Y:S05]  /*8e20*/  @!P0 BRA `(.L_x_152) ;  /* 0xfffffffc00f08947 */ /* 0x004fea000383ffff */
[----:B------:R-:W-:Y:S05]  /*8e30*/  BRA `(.L_x_153) ;  /* 0xffffffa000e07947 */ /* 0x000fea000383ffff */
.L_x_46:
[----:B------:R-:W-:-:S07]  /*8e40*/  MOV R0, UR5 ;  /* 0x0000000500007c02 */ /* 0x000fce0008000f00 */
.L_x_154:
[----:B-1----:R1:W2:Y:S02]  /*8e50*/  SYNCS.PHASECHK.TRANS64.TRYWAIT P0, [R0+URZ], R2 ;  /* 0x00000002000075a7 */ /* 0x0022a400080011ff */
[----:B--2---:R-:W-:Y:S05]  /*8e60*/  @!P0 NANOSLEEP.SYNCS 0x989680 ;  /* 0x009896800000895d */ /* 0x004fea0003900000 */
[----:B------:R-:W2:Y:S02]  /*8e70*/  @!P0 SYNCS.PHASECHK.TRANS64 P0, [R0+URZ], R2 ;  /* 0x00000002000085a7 */ /* 0x000ea400080010ff */
[----:B--2---:R-:W-:Y:S05]  /*8e80*/  @!P0 BRA `(.L_x_154) ;  /* 0xfffffffc00f08947 */ /* 0x004fea000383ffff */
[----:B------:R-:W-:Y:S05]  /*8e90*/  BRA `(.L_x_155) ;  /* 0xffffffa000f07947 */ /* 0x000fea000383ffff */
.L_x_47:
[----:B------:R-:W-:-:S07]  /*8ea0*/  MOV R0, UR5 ;  /* 0x0000000500007c02 */ /* 0x000fce0008000f00 */
.L_x_156:
[----:B-1----:R1:W2:Y:S02]  /*8eb0*/  SYNCS.PHASECHK.TRANS64.TRYWAIT P0, [R0+URZ], R2 ;  /* 0x00000002000075a7 */ /* 0x0022a400080011ff */
[----:B--2---:R-:W-:Y:S05]  /*8ec0*/  @!P0 NANOSLEEP.SYNCS 0x989680 ;  /* 0x009896800000895d */ /* 0x004fea0003900000 */
[----:B------:R-:W2:Y:S02]  /*8ed0*/  @!P0 SYNCS.PHASECHK.TRANS64 P0, [R0+URZ], R2 ;  /* 0x00000002000085a7 */ /* 0x000ea400080010ff */
[----:B--2---:R-:W-:Y:S05]  /*8ee0*/  @!P0 BRA `(.L_x_156) ;  /* 0xfffffffc00f08947 */ /* 0x004fea000383ffff */
[----:B------:R-:W-:Y:S05]  /*8ef0*/  BRA `(.L_x_157) ;  /* 0xffffffa400007947 */ /* 0x000fea000383ffff */
.L_x_48:
[----:B------:R-:W-:-:S07]  /*8f00*/  MOV R0, UR5 ;  /* 0x0000000500007c02 */ /* 0x000fce0008000f00 */
.L_x_158:
[----:B-1----:R1:W2:Y:S02]  /*8f10*/  SYNCS.PHASECHK.TRANS64.TRYWAIT P0, [R0+URZ], R2 ;  /* 0x00000002000075a7 */ /* 0x0022a400080011ff */
[----:B--2---:R-:W-:Y:S05]  /*8f20*/  @!P0 NANOSLEEP.SYNCS 0x989680 ;  /* 0x009896800000895d */ /* 0x004fea0003900000 */
[----:B------:R-:W2:Y:S02]  /*8f30*/  @!P0 SYNCS.PHASECHK.TRANS64 P0, [R0+URZ], R2 ;  /* 0x00000002000085a7 */ /* 0x000ea400080010ff */
[----:B--2---:R-:W-:Y:S05]  /*8f40*/  @!P0 BRA `(.L_x_158) ;  /* 0xfffffffc00f08947 */ /* 0x004fea000383ffff */
[----:B------:R-:W-:Y:S05]  /*8f50*/  BRA `(.L_x_159) ;  /* 0xffffffa400107947 */ /* 0x000fea000383ffff */
.L_x_49:
[----:B------:R-:W-:-:S07]  /*8f60*/  MOV R0, UR5 ;  /* 0x0000000500007c02 */ /* 0x000fce0008000f00 */
.L_x_160:
[----:B-1----:R1:W2:Y:S02]  /*8f70*/  SYNCS.PHASECHK.TRANS64.TRYWAIT P0, [R0+URZ], R2 ;  /* 0x00000002000075a7 */ /* 0x0022a400080011ff */
[----:B--2---:R-:W-:Y:S05]  /*8f80*/  @!P0 NANOSLEEP.SYNCS 0x989680 ;  /* 0x009896800000895d */ /* 0x004fea0003900000 */
[----:B------:R-:W2:Y:S02]  /*8f90*/  @!P0 SYNCS.PHASECHK.TRANS64 P0, [R0+URZ], R2 ;  /* 0x00000002000085a7 */ /* 0x000ea400080010ff */
[----:B--2---:R-:W-:Y:S05]  /*8fa0*/  @!P0 BRA `(.L_x_160) ;  /* 0xfffffffc00f08947 */ /* 0x004fea000383ffff */
[----:B------:R-:W-:Y:S05]  /*8fb0*/  BRA `(.L_x_161) ;  /* 0xffffffa400207947 */ /* 0x000fea000383ffff */
.L_x_50:
[----:B------:R-:W-:-:S07]  /*8fc0*/  MOV R0, UR5 ;  /* 0x0000000500007c02 */ /* 0x000fce0008000f00 */
.L_x_162:
[----:B-1----:R1:W2:Y:S02]  /*8fd0*/  SYNCS.PHASECHK.TRANS64.TRYWAIT P0, [R0+URZ], R2 ;  /* 0x00000002000075a7 */ /* 0x0022a400080011ff */
[----:B--2---:R-:W-:Y:S05]  /*8fe0*/  @!P0 NANOSLEEP.SYNCS 0x989680 ;  /* 0x009896800000895d */ /* 0x004fea0003900000 */
[----:B------:R-:W2:Y:S02]  /*8ff0*/  @!P0 SYNCS.PHASECHK.TRANS64 P0, [R0+URZ], R2 ;  /* 0x00000002000085a7 */ /* 0x000ea400080010ff */
[----:B--2---:R-:W-:Y:S05]  /*9000*/  @!P0 BRA `(.L_x_162) ;  /* 0xfffffffc00f08947 */ /* 0x004fea000383ffff */
[----:B------:R-:W-:Y:S05]  /*9010*/  BRA `(.L_x_163) ;  /* 0xffffffa400307947 */ /* 0x000fea000383ffff */
.L_x_51:
[----:B------:R-:W-:-:S07]  /*9020*/  MOV R0, UR5 ;  /* 0x0000000500007c02 */ /* 0x000fce0008000f00 */
.L_x_164:
[----:B-1----:R1:W2:Y:S02]  /*9030*/  SYNCS.PHASECHK.TRANS64.TRYWAIT P0, [R0+URZ], R2 ;  /* 0x00000002000075a7 */ /* 0x0022a400080011ff */
[----:B--2---:R-:W-:Y:S05]  /*9040*/  @!P0 NANOSLEEP.SYNCS 0x989680 ;  /* 0x009896800000895d */ /* 0x004fea0003900000 */
[----:B------:R-:W2:Y:S02]  /*9050*/  @!P0 SYNCS.PHASECHK.TRANS64 P0, [R0+URZ], R2 ;  /* 0x00000002000085a7 */ /* 0x000ea400080010ff */
[----:B--2---:R-:W-:Y:S05]  /*9060*/  @!P0 BRA `(.L_x_164) ;  /* 0xfffffffc00f08947 */ /* 0x004fea000383ffff */
[----:B------:R-:W-:Y:S05]  /*9070*/  BRA `(.L_x_165) ;  /* 0xffffffa400407947 */ /* 0x000fea000383ffff */
.L_x_52:
[----:B------:R-:W-:-:S07]  /*9080*/  MOV R0, UR5 ;  /* 0x0000000500007c02 */ /* 0x000fce0008000f00 */
.L_x_166:
[----:B-1----:R1:W2:Y:S02]  /*9090*/  SYNCS.PHASECHK.TRANS64.TRYWAIT P0, [R0+URZ], R2 ;  /* 0x00000002000075a7 */ /* 0x0022a400080011ff */
[----:B--2---:R-:W-:Y:S05]  /*90a0*/  @!P0 NANOSLEEP.SYNCS 0x989680 ;  /* 0x009896800000895d */ /* 0x004fea0003900000 */
[----:B------:R-:W2:Y:S02]  /*90b0*/  @!P0 SYNCS.PHASECHK.TRANS64 P0, [R0+URZ], R2 ;  /* 0x00000002000085a7 */ /* 0x000ea400080010ff */
[----:B--2---:R-:W-:Y:S05]  /*90c0*/  @!P0 BRA `(.L_x_166) ;  /* 0xfffffffc00f08947 */ /* 0x004fea000383ffff */
[----:B------:R-:W-:Y:S05]  /*90d0*/  BRA `(.L_x_167) ;  /* 0xffffffa400507947 */ /* 0x000fea000383ffff */
.L_x_53:
[----:B------:R-:W-:-:S07]  /*90e0*/  MOV R0, UR5 ;  /* 0x0000000500007c02 */ /* 0x000fce0008000f00 */
.L_x_168:
[----:B-1----:R1:W2:Y:S02]  /*90f0*/  SYNCS.PHASECHK.TRANS64.TRYWAIT P0, [R0+URZ], R2 ;  /* 0x00000002000075a7 */ /* 0x0022a400080011ff */
[----:B--2---:R-:W-:Y:S05]  /*9100*/  @!P0 NANOSLEEP.SYNCS 0x989680 ;  /* 0x009896800000895d */ /* 0x004fea0003900000 */
[----:B------:R-:W2:Y:S02]  /*9110*/  @!P0 SYNCS.PHASECHK.TRANS64 P0, [R0+URZ], R2 ;  /* 0x00000002000085a7 */ /* 0x000ea400080010ff */
[----:B--2---:R-:W-:Y:S05]  /*9120*/  @!P0 BRA `(.L_x_168) ;  /* 0xfffffffc00f08947 */ /* 0x004fea000383ffff */
[----:B------:R-:W-:Y:S05]  /*9130*/  BRA `(.L_x_169) ;  /* 0xffffffa400607947 */ /* 0x000fea000383ffff */
.L_x_54:
[----:B------:R-:W-:-:S07]  /*9140*/  MOV R0, UR5 ;  /* 0x0000000500007c02 */ /* 0x000fce0008000f00 */
.L_x_170:
[----:B-1----:R1:W2:Y:S02]  /*9150*/  SYNCS.PHASECHK.TRANS64.TRYWAIT P0, [R0+URZ], R2 ;  /* 0x00000002000075a7 */ /* 0x0022a400080011ff */
[----:B--2---:R-:W-:Y:S05]  /*9160*/  @!P0 NANOSLEEP.SYNCS 0x989680 ;  /* 0x009896800000895d */ /* 0x004fea0003900000 */
[----:B------:R-:W2:Y:S02]  /*9170*/  @!P0 SYNCS.PHASECHK.TRANS64 P0, [R0+URZ], R2 ;  /* 0x00000002000085a7 */ /* 0x000ea400080010ff */
[----:B--2---:R-:W-:Y:S05]  /*9180*/  @!P0 BRA `(.L_x_170) ;  /* 0xfffffffc00f08947 */ /* 0x004fea000383ffff */
[----:B------:R-:W-:Y:S05]  /*9190*/  BRA `(.L_x_171) ;  /* 0xffffffa400707947 */ /* 0x000fea000383ffff */
.L_x_55:
[----:B------:R-:W-:-:S07]  /*91a0*/  MOV R0, UR5 ;  /* 0x0000000500007c02 */ /* 0x000fce0008000f00 */
.L_x_172:
[----:B-1----:R1:W2:Y:S02]  /*91b0*/  SYNCS.PHASECHK.TRANS64.TRYWAIT P0, [R0+URZ], R2 ;  /* 0x00000002000075a7 */ /* 0x0022a400080011ff */
[----:B--2---:R-:W-:Y:S05]  /*91c0*/  @!P0 NANOSLEEP.SYNCS 0x989680 ;  /* 0x009896800000895d */ /* 0x004fea0003900000 */
[----:B------:R-:W2:Y:S02]  /*91d0*/  @!P0 SYNCS.PHASECHK.TRANS64 P0, [R0+URZ], R2 ;  /* 0x00000002000085a7 */ /* 0x000ea400080010ff */
[----:B--2---:R-:W-:Y:S05]  /*91e0*/  @!P0 BRA `(.L_x_172) ;  /* 0xfffffffc00f08947 */ /* 0x004fea000383ffff */
[----:B------:R-:W-:Y:S05]  /*91f0*/  BRA `(.L_x_173) ;  /* 0xffffffa400807947 */ /* 0x000fea000383ffff */
.L_x_56:
[----:B------:R-:W-:-:S07]  /*9200*/  MOV R0, UR5 ;  /* 0x0000000500007c02 */ /* 0x000fce0008000f00 */
.L_x_174:
[----:B-1----:R1:W2:Y:S02]  /*9210*/  SYNCS.PHASECHK.TRANS64.TRYWAIT P0, [R0+URZ], R2 ;  /* 0x00000002000075a7 */ /* 0x0022a400080011ff */
[----:B--2---:R-:W-:Y:S05]  /*9220*/  @!P0 NANOSLEEP.SYNCS 0x989680 ;  /* 0x009896800000895d */ /* 0x004fea0003900000 */
[----:B------:R-:W2:Y:S02]  /*9230*/  @!P0 SYNCS.PHASECHK.TRANS64 P0, [R0+URZ], R2 ;  /* 0x00000002000085a7 */ /* 0x000ea400080010ff */
[----:B--2---:R-:W-:Y:S05]  /*9240*/  @!P0 BRA `(.L_x_174) ;  /* 0xfffffffc00f08947 */ /* 0x004fea000383ffff */
[----:B------:R-:W-:Y:S05]  /*9250*/  BRA `(.L_x_175) ;  /* 0xffffffa400907947 */ /* 0x000fea000383ffff */
.L_x_59:
[----:B------:R-:W-:-:S07]  /*9260*/  MOV R4, UR4 ;  /* 0x0000000400047c02 */ /* 0x000fce0008000f00 */
.L_x_176:
[----:B--2---:R2:W3:Y:S02]  /*9270*/  SYNCS.PHASECHK.TRANS64.TRYWAIT P1, [R4+URZ+0x158], R6 ;  /* 0x00015806040075a7 */ /* 0x0044e400080211ff */
[----:B---3--:R-:W-:Y:S05]  /*9280*/  @!P1 NANOSLEEP.SYNCS 0x989680 ;  /* 0x009896800000995d */ /* 0x008fea0003900000 */
[----:B------:R-:W3:Y:S02]  /*9290*/  @!P1 SYNCS.PHASECHK.TRANS64 P1, [R4+URZ+0x158], R6 ;  /* 0x00015806040095a7 */ /* 0x000ee400080210ff */
[----:B---3--:R-:W-:Y:S05]  /*92a0*/  @!P1 BRA `(.L_x_176) ;  /* 0xfffffffc00f09947 */ /* 0x008fea000383ffff */
[----:B------:R-:W-:Y:S05]  /*92b0*/  BRA `(.L_x_177) ;  /* 0xffffffa800007947 */ /* 0x000fea000383ffff */
.L_x_60:
[----:B--2---:R-:W-:-:S07]  /*92c0*/  MOV R4, UR4 ;  /* 0x0000000400047c02 */ /* 0x004fce0008000f00 */
.L_x_178:
[----:B--2---:R2:W3:Y:S02]  /*92d0*/  SYNCS.PHASECHK.TRANS64.TRYWAIT P1, [R4+URZ+0x150], R5 ;  /* 0x00015005040075a7 */ /* 0x0044e400080211ff */
[----:B---3--:R-:W-:Y:S05]  /*92e0*/  @!P1 NANOSLEEP.SYNCS 0x989680 ;  /* 0x009896800000995d */ /* 0x008fea0003900000 */
[----:B------:R-:W3:Y:S02]  /*92f0*/  @!P1 SYNCS.PHASECHK.TRANS64 P1, [R4+URZ+0x150], R5 ;  /* 0x00015005040095a7 */ /* 0x000ee400080210ff */
[----:B---3--:R-:W-:Y:S05]  /*9300*/  @!P1 BRA `(.L_x_178) ;  /* 0xfffffffc00f09947 */ /* 0x008fea000383ffff */
[----:B------:R-:W-:Y:S05]  /*9310*/  BRA `(.L_x_179) ;  /* 0xffffffa800087947 */ /* 0x000fea000383ffff */
.L_x_70:
[----:B--2---:R-:W-:-:S04]  /*9320*/  MOV R5, UR5 ;  /* 0x0000000500057c02 */ /* 0x004fc80008000f00 */
[----:B------:R2:W3:Y:S03]  /*9330*/  SYNCS.PHASECHK.TRANS64.TRYWAIT P0, [R5+URZ+0x8], R6 ;  /* 0x00000806050075a7 */ /* 0x0004e600080011ff */
[----:B---3--:R-:W-:Y:S05]  /*9340*/  @!P0 NANOSLEEP.SYNCS 0x989680 ;  /* 0x009896800000895d */ /* 0x008fea0003900000 */
[----:B------:R-:W3:Y:S02]  /*9350*/  @!P0 SYNCS.PHASECHK.TRANS64 P0, [R5+URZ+0x8], R6 ;  /* 0x00000806050085a7 */ /* 0x000ee400080010ff */
[----:B---3--:R-:W-:Y:S05]  /*9360*/  @!P0 BRA `(.L_x_70) ;  /* 0xfffffffc00ec8947 */ /* 0x008fea000383ffff */
[----:B------:R-:W-:Y:S05]  /*9370*/  BRA `(.L_x_69) ;  /* 0xffffffa800d47947 */ /* 0x000fea000383ffff */
.L_x_72:
[----:B------:R-:W-:Y:S01]  /*9380*/  BSSY B0, `(.L_x_180) ;  /* 0x0000006000007945 */ /* 0x000fe20003800000 */
[----:B------:R-:W-:-:S07]  /*9390*/  MOV R15, 0xffffffff ;  /* 0xffffffff000f7802 */ /* 0x000fce0000000f00 */
[----:B-12--5:R-:W-:Y:S05]  /*93a0*/  WARPSYNC.COLLECTIVE R15, `(.L_x_181) ;  /* 0x000000000f0c7348 */ /* 0x026fea0003c00000 */
[----:B------:R-:W-:Y:S02]  /*93b0*/  ELECT P6, UR79, PT ;  /* 0x00000000004f782f */ /* 0x000fe400038c0000 */
[----:B------:R-:W-:Y:S01]  /*93c0*/  MOV R14, UR79 ;  /* 0x0000004f000e7c02 */ /* 0x000fe20008000f00 */
[----:B-12--5:R-:W-:Y:S10]  /*93d0*/  ENDCOLLECTIVE ;  /* 0x000000000000791b */ /* 0x026ff40003800000 */
.L_x_181:
[----:B------:R-:W-:Y:S05]  /*93e0*/  BSYNC B0 ;  /* 0x0000000000007941 */ /* 0x000fea0003800000 */
.L_x_180:
[----:B------:R-:W-:Y:S05]  /*93f0*/  BRA `(.L_x_182) ;  /* 0xffffffac00047947 */ /* 0x000fea000383ffff */
.L_x_74:
[----:B--2---:R-:W-:-:S04]  /*9400*/  MOV R3, UR5 ;  /* 0x0000000500037c02 */ /* 0x004fc80008000f00 */
[----:B------:R2:W3:Y:S03]  /*9410*/  SYNCS.PHASECHK.TRANS64.TRYWAIT P0, [R3+URZ+0x8], R4 ;  /* 0x00000804030075a7 */ /* 0x0004e600080011ff */
[----:B---3--:R-:W-:Y:S05]  /*9420*/  @!P0 NANOSLEEP.SYNCS 0x989680 ;  /* 0x009896800000895d */ /* 0x008fea0003900000 */
[----:B------:R-:W3:Y:S02]  /*9430*/  @!P0 SYNCS.PHASECHK.TRANS64 P0, [R3+URZ+0x8], R4 ;  /* 0x00000804030085a7 */ /* 0x000ee400080010ff */
[----:B---3--:R-:W-:Y:S05]  /*9440*/  @!P0 BRA `(.L_x_74) ;  /* 0xfffffffc00ec8947 */ /* 0x008fea000383ffff */
[----:B------:R-:W-:Y:S05]  /*9450*/  BRA `(.L_x_73) ;  /* 0xffffffac00087947 */ /* 0x000fea000383ffff */
.L_x_75:
[----:B------:R-:W-:-:S07]  /*9460*/  MOV R4, UR20 ;  /* 0x0000001400047c02 */ /* 0x000fce0008000f00 */
.L_x_183:
[----:B-1----:R1:W2:Y:S02]  /*9470*/  SYNCS.PHASECHK.TRANS64.TRYWAIT P0, [R4+URZ+0x150], R5 ;  /* 0x00015005040075a7 */ /* 0x0022a400080011ff */
[----:B--2---:R-:W-:Y:S05]  /*9480*/  @!P0 NANOSLEEP.SYNCS 0x989680 ;  /* 0x009896800000895d */ /* 0x004fea0003900000 */
[----:B------:R-:W2:Y:S02]  /*9490*/  @!P0 SYNCS.PHASECHK.TRANS64 P0, [R4+URZ+0x150], R5 ;  /* 0x00015005040085a7 */ /* 0x000ea400080010ff */
[----:B--2---:R-:W-:Y:S05]  /*94a0*/  @!P0 BRA `(.L_x_183) ;  /* 0xfffffffc00f08947 */ /* 0x004fea000383ffff */
[----:B------:R-:W-:Y:S05]  /*94b0*/  BRA `(.L_x_184) ;  /* 0xffffffb000047947 */ /* 0x000fea000383ffff */
.L_x_77:
[----:B------:R-:W-:-:S07]  /*94c0*/  MOV R4, UR25 ;  /* 0x0000001900047c02 */ /* 0x000fce0008000f00 */
.L_x_185:
[----:B-1----:R1:W2:Y:S02]  /*94d0*/  SYNCS.PHASECHK.TRANS64.TRYWAIT P0, [R4+URZ+0x170], R5 ;  /* 0x00017005040075a7 */ /* 0x0022a400080011ff */
[----:B--2---:R-:W-:Y:S05]  /*94e0*/  @!P0 NANOSLEEP.SYNCS 0x989680 ;  /* 0x009896800000895d */ /* 0x004fea0003900000 */
[----:B------:R-:W2:Y:S02]  /*94f0*/  @!P0 SYNCS.PHASECHK.TRANS64 P0, [R4+URZ+0x170], R5 ;  /* 0x00017005040085a7 */ /* 0x000ea400080010ff */
[----:B--2---:R-:W-:Y:S05]  /*9500*/  @!P0 BRA `(.L_x_185) ;  /* 0xfffffffc00f08947 */ /* 0x004fea000383ffff */
[----:B------:R-:W-:Y:S05]  /*9510*/  BRA `(.L_x_76) ;  /* 0xffffffb000247947 */ /* 0x000fea000383ffff */
.L_x_81:
[----:B-1----:R-:W-:Y:S07]  /*9520*/  MOV R4, UR18 ;  /* 0x0000001200047c02 */ /* 0x002fee0008000f00 */
.L_x_186:
[----:B-1----:R1:W2:Y:S02]  /*9530*/  SYNCS.PHASECHK.TRANS64.TRYWAIT P0, [R4+URZ], R6 ;  /* 0x00000006040075a7 */ /* 0x0022a400080011ff */
[----:B--2---:R-:W-:Y:S05]  /*9540*/  @!P0 NANOSLEEP.SYNCS 0x989680 ;  /* 0x009896800000895d */ /* 0x004fea0003900000 */
[----:B------:R-:W2:Y:S02]  /*9550*/  @!P0 SYNCS.PHASECHK.TRANS64 P0, [R4+URZ], R6 ;  /* 0x00000006040085a7 */ /* 0x000ea400080010ff */
[----:B--2---:R-:W-:Y:S05]  /*9560*/  @!P0 BRA `(.L_x_186) ;  /* 0xfffffffc00f08947 */ /* 0x004fea000383ffff */
[----:B------:R-:W-:Y:S05]  /*9570*/  BRA `(.L_x_80) ;  /* 0xffffffb000487947 */ /* 0x000fea000383ffff */
.L_x_85:
[----:B--2---:R-:W-:-:S07]  /*9580*/  MOV R0, UR4 ;  /* 0x0000000400007c02 */ /* 0x004fce0008000f00 */
.L_x_187:
[----:B--2---:R2:W3:Y:S02]  /*9590*/  SYNCS.PHASECHK.TRANS64.TRYWAIT P0, [R0+URZ], R2 ;  /* 0x00000002000075a7 */ /* 0x0044e400080011ff */
[----:B---3--:R-:W-:Y:S05]  /*95a0*/  @!P0 NANOSLEEP.SYNCS 0x989680 ;  /* 0x009896800000895d */ /* 0x008fea0003900000 */
[----:B------:R-:W3:Y:S02]  /*95b0*/  @!P0 SYNCS.PHASECHK.TRANS64 P0, [R0+URZ], R2 ;  /* 0x00000002000085a7 */ /* 0x000ee400080010ff */
[----:B---3--:R-:W-:Y:S05]  /*95c0*/  @!P0 BRA `(.L_x_187) ;  /* 0xfffffffc00f08947 */ /* 0x008fea000383ffff */
[----:B------:R-:W-:Y:S05]  /*95d0*/  BRA `(.L_x_188) ;  /* 0xffffffb400507947 */ /* 0x000fea000383ffff */
.L_x_88:
[----:B------:R-:W-:-:S07]  /*95e0*/  MOV R0, UR20 ;  /* 0x0000001400007c02 */ /* 0x000fce0008000f00 */
.L_x_189:
[----:B--2---:R2:W3:Y:S02]  /*95f0*/  SYNCS.PHASECHK.TRANS64.TRYWAIT P1, [R0+URZ+0x180], R2 ;  /* 0x00018002000075a7 */ /* 0x0044e400080211ff */
[----:B---3--:R-:W-:Y:S05]  /*9600*/  @!P1 NANOSLEEP.SYNCS 0x989680 ;  /* 0x009896800000995d */ /* 0x008fea0003900000 */
[----:B------:R-:W3:Y:S02]  /*9610*/  @!P1 SYNCS.PHASECHK.TRANS64 P1, [R0+URZ+0x180], R2 ;  /* 0x00018002000095a7 */ /* 0x000ee400080210ff */
[----:B---3--:R-:W-:Y:S05]  /*9620*/  @!P1 BRA `(.L_x_189) ;  /* 0xfffffffc00f09947 */ /* 0x008fea000383ffff */
[----:B------:R-:W-:Y:S05]  /*9630*/  BRA `(.L_x_190) ;  /* 0xffffffb4009c7947 */ /* 0x000fea000383ffff */
.L_x_93:
[----:B------:R-:W-:Y:S07]  /*9640*/  MOV R0, UR27 ;  /* 0x0000001b00007c02 */ /* 0x000fee0008000f00 */
.L_x_191:
[----:B---3--:R3:W4:Y:S02]  /*9650*/  SYNCS.PHASECHK.TRANS64.TRYWAIT P0, [R0+URZ+0x150], R2 ;  /* 0x00015002000075a7 */ /* 0x00872400080011ff */
[----:B----4-:R-:W-:Y:S05]  /*9660*/  @!P0 NANOSLEEP.SYNCS 0x989680 ;  /* 0x009896800000895d */ /* 0x010fea0003900000 */
[----:B------:R-:W4:Y:S02]  /*9670*/  @!P0 SYNCS.PHASECHK.TRANS64 P0, [R0+URZ+0x150], R2 ;  /* 0x00015002000085a7 */ /* 0x000f2400080010ff */
[----:B----4-:R-:W-:Y:S05]  /*9680*/  @!P0 BRA `(.L_x_191) ;  /* 0xfffffffc00f08947 */ /* 0x010fea000383ffff */
[----:B------:R-:W-:Y:S05]  /*9690*/  BRA `(.L_x_192) ;  /* 0xffffffb800dc7947 */ /* 0x000fea000383ffff */
.L_x_96:
[----:B------:R-:W-:Y:S07]  /*96a0*/  MOV R0, UR27 ;  /* 0x0000001b00007c02 */ /* 0x000fee0008000f00 */
.L_x_193:
[----:B-1----:R1:W3:Y:S02]  /*96b0*/  SYNCS.PHASECHK.TRANS64.TRYWAIT P2, [R0+URZ+0x148], R2 ;  /* 0x00014802000075a7 */ /* 0x0022e400080411ff */
[----:B---3--:R-:W-:Y:S05]  /*96c0*/  @!P2 NANOSLEEP.SYNCS 0x989680 ;  /* 0x009896800000a95d */ /* 0x008fea0003900000 */
[----:B------:R-:W3:Y:S02]  /*96d0*/  @!P2 SYNCS.PHASECHK.TRANS64 P2, [R0+URZ+0x148], R2 ;  /* 0x000148020000a5a7 */ /* 0x000ee400080410ff */
[----:B---3--:R-:W-:Y:S05]  /*96e0*/  @!P2 BRA `(.L_x_193) ;  /* 0xfffffffc00f0a947 */ /* 0x008fea000383ffff */
[----:B------:R-:W-:Y:S05]  /*96f0*/  BRA `(.L_x_95) ;  /* 0xffffffc0003c7947 */ /* 0x000fea000383ffff */
.L_x_99:
[----:B------:R-:W-:Y:S07]  /*9700*/  MOV R2, UR17 ;  /* 0x0000001100027c02 */ /* 0x000fee0008000f00 */
.L_x_194:
[----:B-1----:R1:W3:Y:S02]  /*9710*/  SYNCS.PHASECHK.TRANS64.TRYWAIT P1, [R2+URZ+0x128], R8 ;  /* 0x00012808020075a7 */ /* 0x0022e400080211ff */
[----:B---3--:R-:W-:Y:S05]  /*9720*/  @!P1 NANOSLEEP.SYNCS 0x989680 ;  /* 0x009896800000995d */ /* 0x008fea0003900000 */
[----:B------:R-:W3:Y:S02]  /*9730*/  @!P1 SYNCS.PHASECHK.TRANS64 P1, [R2+URZ+0x128], R8 ;  /* 0x00012808020095a7 */ /* 0x000ee400080210ff */
[----:B---3--:R-:W-:Y:S05]  /*9740*/  @!P1 BRA `(.L_x_194) ;  /* 0xfffffffc00f09947 */ /* 0x008fea000383ffff */
[----:B------:R-:W-:Y:S05]  /*9750*/  BRA `(.L_x_195) ;  /* 0xffffffc000f87947 */ /* 0x000fea000383ffff */
.L_x_100:
[----:B------:R-:W-:Y:S07]  /*9760*/  MOV R0, UR6 ;  /* 0x0000000600007c02 */ /* 0x000fee0008000f00 */
.L_x_196:
[----:B-1----:R1:W3:Y:S02]  /*9770*/  SYNCS.PHASECHK.TRANS64.TRYWAIT P0, [R0+URZ+0x128], R2 ;  /* 0x00012802000075a7 */ /* 0x0022e400080011ff */
[----:B---3--:R-:W-:Y:S05]  /*9780*/  @!P0 NANOSLEEP.SYNCS 0x989680 ;  /* 0x009896800000895d */ /* 0x008fea0003900000 */
[----:B------:R-:W3:Y:S02]  /*9790*/  @!P0 SYNCS.PHASECHK.TRANS64 P0, [R0+URZ+0x128], R2 ;  /* 0x00012802000085a7 */ /* 0x000ee400080010ff */
[----:B---3--:R-:W-:Y:S05]  /*97a0*/  @!P0 BRA `(.L_x_196) ;  /* 0xfffffffc00f08947 */ /* 0x008fea000383ffff */
[----:B------:R-:W-:Y:S05]  /*97b0*/  BRA `(.L_x_197) ;  /* 0xffffffc400847947 */ /* 0x000fea000383ffff */
.L_x_102:
[----:B------:R-:W-:-:S07]  /*97c0*/  MOV R0, UR4 ;  /* 0x0000000400007c02 */ /* 0x000fce0008000f00 */
.L_x_198:
[----:B-1----:R1:W3:Y:S02]  /*97d0*/  SYNCS.PHASECHK.TRANS64.TRYWAIT P0, [R0+URZ], R2 ;  /* 0x00000002000075a7 */ /* 0x0022e400080011ff */
[----:B---3--:R-:W-:Y:S05]  /*97e0*/  @!P0 NANOSLEEP.SYNCS 0x989680 ;  /* 0x009896800000895d */ /* 0x008fea0003900000 */
[----:B------:R-:W3:Y:S02]  /*97f0*/  @!P0 SYNCS.PHASECHK.TRANS64 P0, [R0+URZ], R2 ;  /* 0x00000002000085a7 */ /* 0x000ee400080010ff */
[----:B---3--:R-:W-:Y:S05]  /*9800*/  @!P0 BRA `(.L_x_198) ;  /* 0xfffffffc00f08947 */ /* 0x008fea000383ffff */
[----:B------:R-:W-:Y:S05]  /*9810*/  BRA `(.L_x_199) ;  /* 0xffffffc800347947 */ /* 0x000fea000383ffff */
.L_x_103:
[----:B------:R-:W-:-:S07]  /*9820*/  MOV R0, UR5 ;  /* 0x0000000500007c02 */ /* 0x000fce0008000f00 */
.L_x_200:
[----:B-1----:R1:W3:Y:S02]  /*9830*/  SYNCS.PHASECHK.TRANS64.TRYWAIT P0, [R0+URZ], R2 ;  /* 0x00000002000075a7 */ /* 0x0022e400080011ff */
[----:B---3--:R-:W-:Y:S05]  /*9840*/  @!P0 NANOSLEEP.SYNCS 0x989680 ;  /* 0x009896800000895d */ /* 0x008fea0003900000 */
[----:B------:R-:W3:Y:S02]  /*9850*/  @!P0 SYNCS.PHASECHK.TRANS64 P0, [R0+URZ], R2 ;  /* 0x00000002000085a7 */ /* 0x000ee400080010ff */
[----:B---3--:R-:W-:Y:S05]  /*9860*/  @!P0 BRA `(.L_x_200) ;  /* 0xfffffffc00f08947 */ /* 0x008fea000383ffff */
[----:B------:R-:W-:Y:S05]  /*9870*/  BRA `(.L_x_201) ;  /* 0xffffffc800407947 */ /* 0x000fea000383ffff */
.L_x_105:
[----:B------:R-:W-:Y:S07]  /*9880*/  MOV R0, UR45 ;  /* 0x0000002d00007c02 */ /* 0x000fee0008000f00 */
.L_x_202:
[----:B-1----:R1:W2:Y:S02]  /*9890*/  SYNCS.PHASECHK.TRANS64.TRYWAIT P0, [R0+URZ+0x150], R2 ;  /* 0x00015002000075a7 */ /* 0x0022a400080011ff */
[----:B--2---:R-:W-:Y:S05]  /*98a0*/  @!P0 NANOSLEEP.SYNCS 0x989680 ;  /* 0x009896800000895d */ /* 0x004fea0003900000 */
[----:B------:R-:W2:Y:S02]  /*98b0*/  @!P0 SYNCS.PHASECHK.TRANS64 P0, [R0+URZ+0x150], R2 ;  /* 0x00015002000085a7 */ /* 0x000ea400080010ff */
[----:B--2---:R-:W-:Y:S05]  /*98c0*/  @!P0 BRA `(.L_x_202) ;  /* 0xfffffffc00f08947 */ /* 0x004fea000383ffff */
[----:B------:R-:W-:Y:S05]  /*98d0*/  BRA `(.L_x_203) ;  /* 0xffffffcc001c7947 */ /* 0x000fea000383ffff */
.L_x_115:
[----:B-1----:R1:W2:Y:S02]  /*98e0*/  SYNCS.PHASECHK.TRANS64.TRYWAIT P1, [R0+URZ+0x110], R2 ;  /* 0x00011002000075a7 */ /* 0x0022a400080211ff */
[----:B--2---:R-:W-:Y:S05]  /*98f0*/  @!P1 NANOSLEEP.SYNCS 0x989680 ;  /* 0x009896800000995d */ /* 0x004fea0003900000 */
[----:B------:R-:W2:Y:S02]  /*9900*/  @!P1 SYNCS.PHASECHK.TRANS64 P1, [R0+URZ+0x110], R2 ;  /* 0x00011002000095a7 */ /* 0x000ea400080210ff */
[----:B--2---:R-:W-:Y:S05]  /*9910*/  @!P1 BRA `(.L_x_115) ;  /* 0xfffffffc00f09947 */ /* 0x004fea000383ffff */
[----:B------:R-:W-:Y:S05]  /*9920*/  BRA `(.L_x_114) ;  /* 0xffffffdc00007947 */ /* 0x000fea000383ffff */
.L_x_117:
[----:B-1----:R1:W3:Y:S02]  /*9930*/  SYNCS.PHASECHK.TRANS64.TRYWAIT P0, [R58+URZ+0x160], R3 ;  /* 0x000160033a0075a7 */ /* 0x0022e400080011ff */
[----:B---3--:R-:W-:Y:S05]  /*9940*/  @!P0 NANOSLEEP.SYNCS 0x989680 ;  /* 0x009896800000895d */ /* 0x008fea0003900000 */
[----:B------:R-:W3:Y:S02]  /*9950*/  @!P0 SYNCS.PHASECHK.TRANS64 P0, [R58+URZ+0x160], R3 ;  /* 0x000160033a0085a7 */ /* 0x000ee400080010ff */
[----:B---3--:R-:W-:Y:S05]  /*9960*/  @!P0 BRA `(.L_x_117) ;  /* 0xfffffffc00f08947 */ /* 0x008fea000383ffff */
[----:B------:R-:W-:Y:S05]  /*9970*/  BRA `(.L_x_116) ;  /* 0xffffffdc00307947 */ /* 0x000fea000383ffff */
.L_x_128:
[----:B-1----:R1:W2:Y:S02]  /*9980*/  SYNCS.PHASECHK.TRANS64.TRYWAIT P0, [R3+URZ+0x110], R27 ;  /* 0x0001101b030075a7 */ /* 0x0022a400080011ff */
[----:B--2---:R-:W-:Y:S05]  /*9990*/  @!P0 NANOSLEEP.SYNCS 0x989680 ;  /* 0x009896800000895d */ /* 0x004fea0003900000 */
[----:B------:R-:W2:Y:S02]  /*99a0*/  @!P0 SYNCS.PHASECHK.TRANS64 P0, [R3+URZ+0x110], R27 ;  /* 0x0001101b030085a7 */ /* 0x000ea400080010ff */
[----:B--2---:R-:W-:Y:S05]  /*99b0*/  @!P0 BRA `(.L_x_128) ;  /* 0xfffffffc00f08947 */ /* 0x004fea000383ffff */
[----:B------:R-:W-:Y:S05]  /*99c0*/  BRA `(.L_x_127) ;  /* 0xffffffe400687947 */ /* 0x000fea000383ffff */
        .weak           $__internal_0_$__cuda_sm10x_tcgen05_guardrail_trap_col_being_dealloced_not_returned_by_alloc
        .type           $__internal_0_$__cuda_sm10x_tcgen05_guardrail_trap_col_being_dealloced_not_returned_by_alloc,@function
        .size           $__internal_0_$__cuda_sm10x_tcgen05_guardrail_trap_col_being_dealloced_not_returned_by_alloc,($__internal_1_$__cuda_sm10x_tcgen05_guardrail_trap_phase_invalid_during_alloc - $__internal_0_$__cuda_sm10x_tcgen05_guardrail_trap_col_being_dealloced_not_returned_by_alloc)
$__internal_0_$__cuda_sm10x_tcgen05_guardrail_trap_col_being_dealloced_not_returned_by_alloc:
[----:B------:R-:W-:Y:S05]  /*99d0*/  BPT.TRAP 0x1 ;  /* 0x000000040000795c */ /* 0x000fea0000300000 */
[----:B------:R-:W-:-:S04]  /*99e0*/  HFMA2 R3, -RZ, RZ, 0, 0 ;  /* 0x00000000ff037431 */ /* 0x000fc800000001ff */
[----:B------:R-:W-:Y:S05]  /*99f0*/  RET.REL.NODEC R2 `(_ZN7cutlass13device_kernelINS_4conv6kernel13ConvUniversalINS1_16ConvProblemShapeILNS1_8OperatorE1ELi3EEENS1_10collective14CollectiveConvINS1_47MainloopSm100TmaUmmaWarpSpecializedImplicitGemmILS5_1ELi17ELi3ELi1ELi2EN4cute5tupleIJNSA_1CILi2EEENSC_ILi1EEESE_EEEEENSB_IJNSC_ILi128EEENSC_ILi64EEENSB_IJSI_EEEEEENS_10bfloat16_tESL_NSA_8TiledMMAINSA_8MMA_AtomIJNSA_26SM100_MMA_F16BF16_2x1SM_SSISL_SL_fLi128ELi64ELNSA_4UMMA5MajorE0ELSQ_1ELNSP_7ScaleInE0ELSR_0EEEEEENSA_6LayoutINSB_IJSE_SE_SE_EEENSB_IJNSC_ILi0EEESW_SW_EEEEENSB_IJNSA_10UnderscoreESZ_SZ_EEEEENS7_6detail27Sm100ImplicitGemmTileTraitsINSA_25SM100_TMA_2SM_LOAD_IM2COLENSA_14ComposedLayoutINSA_7SwizzleILi3ELi4ELi3EEENSA_18smem_ptr_flag_bitsILi16EEENSU_INSB_IJNSC_ILi8EEESI_EEENSB_IJSI_SE_EEEEEEEvEENS13_INSA_18SM100_TMA_2SM_LOADENS15_INS16_ILi2ELi4ELi3EEES19_NSU_INSB_IJNSC_ILi32EEES1A_EEENSB_IJSE_S1I_EEEEEEEvEEEENS_8epilogue10collective18CollectiveEpilogueINS1P_23Sm100TmaWarpSpecializedILi3ELi2ELi16ELb1ELb0EEEJNSB_IJSI_SI_SJ_EEENSB_IJNSU_ISI_SE_EENSU_INSB_IJNSC_ILi16EEESD_EEES1K_EEEEESL_NSB_IJNSB_IJllllEEESE_SW_EEESL_S21_NS1P_6fusion15FusionCallbacksIS1T_NS22_17LinearCombinationISL_fSL_fLNS_15FloatRoundStyleE2EEES1U_S1Z_JEEENSA_5SM1004TMEM4LOAD26SM100_TMEM_LOAD_32dp32b16xENSA_20SM90_TMA_LOAD_IM2COLENS15_INS16_ILi1ELi4ELi3EEES19_NSU_INSB_IJS1A_S1W_EEENSB_IJS1W_SE_EEEEEEENSA_39AutoVectorizingCopyWithAssumedAlignmentILi128EEENSA_21SM90_TMA_STORE_IM2COLES2H_S2J_S2J_EEEvvEEEEvNT_6ParamsE) ;  /* 0xffffff6402807950 */ /* 0x000fea0003c3ffff */
        .weak           $__internal_1_$__cuda_sm10x_tcgen05_guardrail_trap_phase_invalid_during_alloc
        .type           $__internal_1_$__cuda_sm10x_tcgen05_guardrail_trap_phase_invalid_during_alloc,@function
        .size           $__internal_1_$__cuda_sm10x_tcgen05_guardrail_trap_phase_invalid_during_alloc,($__internal_2_$__cuda_sm10x_tcgen05_guardrail_trap_unallocated_columns_being_dealloced - $__internal_1_$__cuda_sm10x_tcgen05_guardrail_trap_phase_invalid_during_alloc)
$__internal_1_$__cuda_sm10x_tcgen05_guardrail_trap_phase_invalid_during_alloc:
[----:B------:R-:W-:Y:S05]  /*9a00*/  BPT.TRAP 0x1 ;  /* 0x000000040000795c */ /* 0x000fea0000300000 */
[----:B------:R-:W-:-:S04]  /*9a10*/  MOV R5, 0x0 ;  /* 0x0000000000057802 */ /* 0x000fc80000000f00 */
[----:B------:R-:W-:Y:S05]  /*9a20*/  RET.REL.NODEC R4 `(_ZN7cutlass13device_kernelINS_4conv6kernel13ConvUniversalINS1_16ConvProblemShapeILNS1_8OperatorE1ELi3EEENS1_10collective14CollectiveConvINS1_47MainloopSm100TmaUmmaWarpSpecializedImplicitGemmILS5_1ELi17ELi3ELi1ELi2EN4cute5tupleIJNSA_1CILi2EEENSC_ILi1EEESE_EEEEENSB_IJNSC_ILi128EEENSC_ILi64EEENSB_IJSI_EEEEEENS_10bfloat16_tESL_NSA_8TiledMMAINSA_8MMA_AtomIJNSA_26SM100_MMA_F16BF16_2x1SM_SSISL_SL_fLi128ELi64ELNSA_4UMMA5MajorE0ELSQ_1ELNSP_7ScaleInE0ELSR_0EEEEEENSA_6LayoutINSB_IJSE_SE_SE_EEENSB_IJNSC_ILi0EEESW_SW_EEEEENSB_IJNSA_10UnderscoreESZ_SZ_EEEEENS7_6detail27Sm100ImplicitGemmTileTraitsINSA_25SM100_TMA_2SM_LOAD_IM2COLENSA_14ComposedLayoutINSA_7SwizzleILi3ELi4ELi3EEENSA_18smem_ptr_flag_bitsILi16EEENSU_INSB_IJNSC_ILi8EEESI_EEENSB_IJSI_SE_EEEEEEEvEENS13_INSA_18SM100_TMA_2SM_LOADENS15_INS16_ILi2ELi4ELi3EEES19_NSU_INSB_IJNSC_ILi32EEES1A_EEENSB_IJSE_S1I_EEEEEEEvEEEENS_8epilogue10collective18CollectiveEpilogueINS1P_23Sm100TmaWarpSpecializedILi3ELi2ELi16ELb1ELb0EEEJNSB_IJSI_SI_SJ_EEENSB_IJNSU_ISI_SE_EENSU_INSB_IJNSC_ILi16EEESD_EEES1K_EEEEESL_NSB_IJNSB_IJllllEEESE_SW_EEESL_S21_NS1P_6fusion15FusionCallbacksIS1T_NS22_17LinearCombinationISL_fSL_fLNS_15FloatRoundStyleE2EEES1U_S1Z_JEEENSA_5SM1004TMEM4LOAD26SM100_TMEM_LOAD_32dp32b16xENSA_20SM90_TMA_LOAD_IM2COLENS15_INS16_ILi1ELi4ELi3EEES19_NSU_INSB_IJS1A_S1W_EEENSB_IJS1W_SE_EEEEEEENSA_39AutoVectorizingCopyWithAssumedAlignmentILi128EEENSA_21SM90_TMA_STORE_IM2COLES2H_S2J_S2J_EEEvvEEEEvNT_6ParamsE) ;  /* 0xffffff6404747950 */ /* 0x000fea0003c3ffff */
        .weak           $__internal_2_$__cuda_sm10x_tcgen05_guardrail_trap_unallocated_columns_being_dealloced
        .type           $__internal_2_$__cuda_sm10x_tcgen05_guardrail_trap_unallocated_columns_being_dealloced,@function
        .size           $__internal_2_$__cuda_sm10x_tcgen05_guardrail_trap_unallocated_columns_being_dealloced,(.L_x_205 - $__internal_2_$__cuda_sm10x_tcgen05_guardrail_trap_unallocated_columns_being_dealloced)
$__internal_2_$__cuda_sm10x_tcgen05_guardrail_trap_unallocated_columns_being_dealloced:
[----:B------:R-:W-:Y:S05]  /*9a30*/  BPT.TRAP 0x1 ;  /* 0x000000040000795c */ /* 0x000fea0000300000 */
[----:B------:R-:W-:-:S04]  /*9a40*/  HFMA2 R3, -RZ, RZ, 0, 0 ;  /* 0x00000000ff037431 */ /* 0x000fc800000001ff */
[----:B------:R-:W-:Y:S05]  /*9a50*/  RET.REL.NODEC R2 `(_ZN7cutlass13device_kernelINS_4conv6kernel13ConvUniversalINS1_16ConvProblemShapeILNS1_8OperatorE1ELi3EEENS1_10collective14CollectiveConvINS1_47MainloopSm100TmaUmmaWarpSpecializedImplicitGemmILS5_1ELi17ELi3ELi1ELi2EN4cute5tupleIJNSA_1CILi2EEENSC_ILi1EEESE_EEEEENSB_IJNSC_ILi128EEENSC_ILi64EEENSB_IJSI_EEEEEENS_10bfloat16_tESL_NSA_8TiledMMAINSA_8MMA_AtomIJNSA_26SM100_MMA_F16BF16_2x1SM_SSISL_SL_fLi128ELi64ELNSA_4UMMA5MajorE0ELSQ_1ELNSP_7ScaleInE0ELSR_0EEEEEENSA_6LayoutINSB_IJSE_SE_SE_EEENSB_IJNSC_ILi0EEESW_SW_EEEEENSB_IJNSA_10UnderscoreESZ_SZ_EEEEENS7_6detail27Sm100ImplicitGemmTileTraitsINSA_25SM100_TMA_2SM_LOAD_IM2COLENSA_14ComposedLayoutINSA_7SwizzleILi3ELi4ELi3EEENSA_18smem_ptr_flag_bitsILi16EEENSU_INSB_IJNSC_ILi8EEESI_EEENSB_IJSI_SE_EEEEEEEvEENS13_INSA_18SM100_TMA_2SM_LOADENS15_INS16_ILi2ELi4ELi3EEES19_NSU_INSB_IJNSC_ILi32EEES1A_EEENSB_IJSE_S1I_EEEEEEEvEEEENS_8epilogue10collective18CollectiveEpilogueINS1P_23Sm100TmaWarpSpecializedILi3ELi2ELi16ELb1ELb0EEEJNSB_IJSI_SI_SJ_EEENSB_IJNSU_ISI_SE_EENSU_INSB_IJNSC_ILi16EEESD_EEES1K_EEEEESL_NSB_IJNSB_IJllllEEESE_SW_EEESL_S21_NS1P_6fusion15FusionCallbacksIS1T_NS22_17LinearCombinationISL_fSL_fLNS_15FloatRoundStyleE2EEES1U_S1Z_JEEENSA_5SM1004TMEM4LOAD26SM100_TMEM_LOAD_32dp32b16xENSA_20SM90_TMA_LOAD_IM2COLENS15_INS16_ILi1ELi4ELi3EEES19_NSU_INSB_IJS1A_S1W_EEENSB_IJS1W_SE_EEEEEEENSA_39AutoVectorizingCopyWithAssumedAlignmentILi128EEENSA_21SM90_TMA_STORE_IM2COLES2H_S2J_S2J_EEEvvEEEEvNT_6ParamsE) ;  /* 0xffffff6402687950 */ /* 0x000fea0003c3ffff */
.L_x_204:
[----:B------:R-:W-:-:S00]  /*9a60*/  BRA `(.L_x_204) ;  /* 0xfffffffc00fc7947 */ /* 0x000fc0000383ffff */
[----:B------:R-:W-:-:S00]  /*9a70*/  NOP ;  /* 0x0000000000007918 */ /* 0x000fc00000000000 */
        /* <DEDUP_REMOVED lines=8> */
.L_x_205:


//--------------------- .nv.global.init           --------------------------
	.section	.nv.global.init,"aw",@progbits
.nv.global.init:
	.type		$str$29,@object
	.size		$str$29,($str$30 - $str$29)
$str$29:
        /*0000*/ 	.byte	0x28, 0x61, 0x64, 0x64, 0x72, 0x65, 0x73, 0x73, 0x20, 0x26, 0x20, 0x6d, 0x61, 0x73, 0x6b, 0x29
        /*0010*/ 	.byte	0x20, 0x3d, 0x3d, 0x20, 0x30, 0x00
	.type		$str$30,@object
	.size		$str$30,($str$28 - $str$30)
$str$30:
        /*0016*/ 	.byte	0x2f, 0x74, 0x6d, 0x70, 0x2f, 0x63, 0x75, 0x74, 0x6c, 0x61, 0x73, 0x73, 0x5f, 0x73, 0x77, 0x65
        /*0026*/ 	.byte	0x65, 0x70, 0x5f, 0x73, 0x72, 0x63, 0x2f, 0x69, 0x6e, 0x63, 0x6c, 0x75, 0x64, 0x65, 0x2f, 0x63
        /*0036*/ 	.byte	0x75, 0x74, 0x65, 0x2f, 0x70, 0x6f, 0x69, 0x6e, 0x74, 0x65, 0x72, 0x5f, 0x66, 0x6c, 0x61, 0x67
        /*0046*/ 	.byte	0x67, 0x65, 0x64, 0x2e, 0x68, 0x70, 0x70, 0x00
	.type		$str$28,@object
	.size		$str$28,($str$27 - $str$28)
$str$28:
        /*004e*/ 	.byte	0x2f, 0x74, 0x6d, 0x70, 0x2f, 0x63, 0x75, 0x74, 0x6c, 0x61, 0x73, 0x73, 0x5f, 0x73, 0x77, 0x65
        /*005e*/ 	.byte	0x65, 0x70, 0x5f, 0x73, 0x72, 0x63, 0x2f, 0x69, 0x6e, 0x63, 0x6c, 0x75, 0x64, 0x65, 0x2f, 0x63
        /*006e*/ 	.byte	0x75, 0x74, 0x65, 0x2f, 0x61, 0x74, 0x6f, 0x6d, 0x2f, 0x63, 0x6f, 0x70, 0x79, 0x5f, 0x74, 0x72
        /*007e*/ 	.byte	0x61, 0x69, 0x74, 0x73, 0x5f, 0x73, 0x6d, 0x31, 0x30, 0x30, 0x2e, 0x68, 0x70, 0x70, 0x00
	.type		$str$27,@object
	.size		$str$27,(__unnamed_1 - $str$27)
$str$27:
        /*008d*/ 	.byte	0x28, 0x28, 0x75, 0x69, 0x6e, 0x74, 0x33, 0x32, 0x5f, 0x74, 0x28, 0x74, 0x68, 0x72, 0x65, 0x61
        /*009d*/ 	.byte	0x64, 0x49, 0x64, 0x78, 0x2e, 0x78, 0x29, 0x20, 0x2f, 0x20, 0x33, 0x32, 0x29, 0x20, 0x25, 0x20
        /*00ad*/ 	.byte	0x34, 0x29, 0x20, 0x3d, 0x3d, 0x20, 0x28, 0x28, 0x28, 0x74, 0x6d, 0x65, 0x6d, 0x5f, 0x61, 0x64
        /*00bd*/ 	.byte	0x64, 0x72, 0x20, 0x3e, 0x3e, 0x20, 0x31, 0x36, 0x29, 0x20, 0x2f, 0x20, 0x33, 0x32, 0x29, 0x20
        /*00cd*/ 	.byte	0x25, 0x20, 0x34, 0x29, 0x00
	.type		__unnamed_1,@object
	.size		__unnamed_1,(__unnamed_2 - __unnamed_1)
__unnamed_1:
        /*00d2*/ 	.byte	0x61, 0x75, 0x74, 0x6f, 0x20, 0x63, 0x75, 0x74, 0x65, 0x3a, 0x3a, 0x61, 0x73, 0x5f, 0x70, 0x6f
        /* <DEDUP_REMOVED lines=24> */
        /*0262*/ 	.byte	0x43, 0x3c, 0x32, 0x30, 0x34, 0x38, 0x3e, 0x3e, 0x3e, 0x3e, 0x5d, 0x00
	.type		__unnamed_2,@object
	.size		__unnamed_2,(.L_2 - __unnamed_2)
__unnamed_2:
        /* <DEDUP_REMOVED lines=40> */
        /*04ee*/ 	.byte	0x3a, 0x3a, 0x43, 0x3c, 0x30, 0x3e, 0x3e, 0x3e, 0x3e, 0x5d, 0x00
.L_2:


//--------------------- .nv.shared._ZN7cutlass13device_kernelINS_4conv6kernel13ConvUniversalINS1_16ConvProblemShapeILNS1_8OperatorE1ELi3EEENS1_10collective14CollectiveConvINS1_47MainloopSm100TmaUmmaWarpSpecializedImplicitGemmILS5_1ELi17ELi3ELi1ELi2EN4cute5tupleIJNSA_1CILi2EEENSC_ILi1EEESE_EEEEENSB_IJNSC_ILi128EEENSC_ILi64EEENSB_IJSI_EEEEEENS_10bfloat16_tESL_NSA_8TiledMMAINSA_8MMA_AtomIJNSA_26SM100_MMA_F16BF16_2x1SM_SSISL_SL_fLi128ELi64ELNSA_4UMMA5MajorE0ELSQ_1ELNSP_7ScaleInE0ELSR_0EEEEEENSA_6LayoutINSB_IJSE_SE_SE_EEENSB_IJNSC_ILi0EEESW_SW_EEEEENSB_IJNSA_10UnderscoreESZ_SZ_EEEEENS7_6detail27Sm100ImplicitGemmTileTraitsINSA_25SM100_TMA_2SM_LOAD_IM2COLENSA_14ComposedLayoutINSA_7SwizzleILi3ELi4ELi3EEENSA_18smem_ptr_flag_bitsILi16EEENSU_INSB_IJNSC_ILi8EEESI_EEENSB_IJSI_SE_EEEEEEEvEENS13_INSA_18SM100_TMA_2SM_LOADENS15_INS16_ILi2ELi4ELi3EEES19_NSU_INSB_IJNSC_ILi32EEES1A_EEENSB_IJSE_S1I_EEEEEEEvEEEENS_8epilogue10collective18CollectiveEpilogueINS1P_23Sm100TmaWarpSpecializedILi3ELi2ELi16ELb1ELb0EEEJNSB_IJSI_SI_SJ_EEENSB_IJNSU_ISI_SE_EENSU_INSB_IJNSC_ILi16EEESD_EEES1K_EEEEESL_NSB_IJNSB_IJllllEEESE_SW_EEESL_S21_NS1P_6fusion15FusionCallbacksIS1T_NS22_17LinearCombinationISL_fSL_fLNS_15FloatRoundStyleE2EEES1U_S1Z_JEEENSA_5SM1004TMEM4LOAD26SM100_TMEM_LOAD_32dp32b16xENSA_20SM90_TMA_LOAD_IM2COLENS15_INS16_ILi1ELi4ELi3EEES19_NSU_INSB_IJS1A_S1W_EEENSB_IJS1W_SE_EEEEEEENSA_39AutoVectorizingCopyWithAssumedAlignmentILi128EEENSA_21SM90_TMA_STORE_IM2COLES2H_S2J_S2J_EEEvvEEEEvNT_6ParamsE --------------------------
	.section	.nv.shared._ZN7cutlass13device_kernelINS_4conv6kernel13ConvUniversalINS1_16ConvProblemShapeILNS1_8OperatorE1ELi3EEENS1_10collective14CollectiveConvINS1_47MainloopSm100TmaUmmaWarpSpecializedImplicitGemmILS5_1ELi17ELi3ELi1ELi2EN4cute5tupleIJNSA_1CILi2EEENSC_ILi1EEESE_EEEEENSB_IJNSC_ILi128EEENSC_ILi64EEENSB_IJSI_EEEEEENS_10bfloat16_tESL_NSA_8TiledMMAINSA_8MMA_AtomIJNSA_26SM100_MMA_F16BF16_2x1SM_SSISL_SL_fLi128ELi64ELNSA_4UMMA5MajorE0ELSQ_1ELNSP_7ScaleInE0ELSR_0EEEEEENSA_6LayoutINSB_IJSE_SE_SE_EEENSB_IJNSC_ILi0EEESW_SW_EEEEENSB_IJNSA_10UnderscoreESZ_SZ_EEEEENS7_6detail27Sm100ImplicitGemmTileTraitsINSA_25SM100_TMA_2SM_LOAD_IM2COLENSA_14ComposedLayoutINSA_7SwizzleILi3ELi4ELi3EEENSA_18smem_ptr_flag_bitsILi16EEENSU_INSB_IJNSC_ILi8EEESI_EEENSB_IJSI_SE_EEEEEEEvEENS13_INSA_18SM100_TMA_2SM_LOADENS15_INS16_ILi2ELi4ELi3EEES19_NSU_INSB_IJNSC_ILi32EEES1A_EEENSB_IJSE_S1I_EEEEEEEvEEEENS_8epilogue10collective18CollectiveEpilogueINS1P_23Sm100TmaWarpSpecializedILi3ELi2ELi16ELb1ELb0EEEJNSB_IJSI_SI_SJ_EEENSB_IJNSU_ISI_SE_EENSU_INSB_IJNSC_ILi16EEESD_EEES1K_EEEEESL_NSB_IJNSB_IJllllEEESE_SW_EEESL_S21_NS1P_6fusion15FusionCallbacksIS1T_NS22_17LinearCombinationISL_fSL_fLNS_15FloatRoundStyleE2EEES1U_S1Z_JEEENSA_5SM1004TMEM4LOAD26SM100_TMEM_LOAD_32dp32b16xENSA_20SM90_TMA_LOAD_IM2COLENS15_INS16_ILi1ELi4ELi3EEES19_NSU_INSB_IJS1A_S1W_EEENSB_IJS1W_SE_EEEEEEENSA_39AutoVectorizingCopyWithAssumedAlignmentILi128EEENSA_21SM90_TMA_STORE_IM2COLES2H_S2J_S2J_EEEvvEEEEvNT_6ParamsE,"aw",@nobits
	.sectionflags	@""
	.align	16
	.zero		1024


//--------------------- .nv.shared.reserved.0     --------------------------
	.section	.nv.shared.reserved.0,"aw",@nobits
	.weak		__nv_reservedSMEM_offset_0_alias
	.size		__nv_reservedSMEM_offset_0_alias, 0, 64
	.other		__nv_reservedSMEM_offset_0_alias,@"STO_CUDA_RESERVED_SHARED STV_DEFAULT"
__nv_reservedSMEM_offset_0_alias:
	.zero		0
.nv.shared.reserved.0:
	.zero		64
	.weak		__nv_reservedSMEM_tcgen05_partition
	.type		__nv_reservedSMEM_tcgen05_partition,@object
	.size		__nv_reservedSMEM_tcgen05_partition,(.L_0 - __nv_reservedSMEM_tcgen05_partition)
__nv_reservedSMEM_tcgen05_partition:
	.zero		32
.L_0:


//--------------------- .nv.global                --------------------------
	.section	.nv.global,"aw",@nobits
.nv.global:
	.type		_ZN39_INTERNAL_514408b3_4_k_cu_2558ef15_32694cute1_E,@object
	.size		_ZN39_INTERNAL_514408b3_4_k_cu_2558ef15_32694cute1_E,(_ZN39_INTERNAL_514408b3_4_k_cu_2558ef15_32694cuda3std3__45__cpo6cbeginE - _ZN39_INTERNAL_514408b3_4_k_cu_2558ef15_32694cute1_E)
_ZN39_INTERNAL_514408b3_4_k_cu_2558ef15_32694cute1_E:
	.zero		1
	.type		_ZN39_INTERNAL_514408b3_4_k_cu_2558ef15_32694cuda3std3__45__cpo6cbeginE,@object
	.size		_ZN39_INTERNAL_514408b3_4_k_cu_2558ef15_32694cuda3std3__45__cpo6cbeginE,(_ZN39_INTERNAL_514408b3_4_k_cu_2558ef15_32694cuda3std3__48in_placeE - _ZN39_INTERNAL_514408b3_4_k_cu_2558ef15_32694cuda3std3__45__cpo6cbeginE)
_ZN39_INTERNAL_514408b3_4_k_cu_2558ef15_32694cuda3std3__45__cpo6cbeginE:
	.zero		1
	.type		_ZN39_INTERNAL_514408b3_4_k_cu_2558ef15_32694cuda3std3__48in_placeE,@object
	.size		_ZN39_INTERNAL_514408b3_4_k_cu_2558ef15_32694cuda3std3__48in_placeE,(_ZN39_INTERNAL_514408b3_4_k_cu_2558ef15_32694cuda3std6ranges3__45__cpo9iter_moveE - _ZN39_INTERNAL_514408b3_4_k_cu_2558ef15_32694cuda3std3__48in_placeE)
_ZN39_INTERNAL_514408b3_4_k_cu_2558ef15_32694cuda3std3__48in_placeE:
	.zero		1
	.type		_ZN39_INTERNAL_514408b3_4_k_cu_2558ef15_32694cuda3std6ranges3__45__cpo9iter_moveE,@object
	.size		_ZN39_INTERNAL_514408b3_4_k_cu_2558ef15_32694cuda3std6ranges3__45__cpo9iter_moveE,(_ZN39_INTERNAL_514408b3_4_k_cu_2558ef15_32694cuda3std3__45__cpo5beginE - _ZN39_INTERNAL_514408b3_4_k_cu_2558ef15_32694cuda3std6ranges3__45__cpo9iter_moveE)
_ZN39_INTERNAL_514408b3_4_k_cu_2558ef15_32694cuda3std6ranges3__45__cpo9iter_moveE:
	.zero		1
	.type		_ZN39_INTERNAL_514408b3_4_k_cu_2558ef15_32694cuda3std3__45__cpo5beginE,@object
	.size		_ZN39_INTERNAL_514408b3_4_k_cu_2558ef15_32694cuda3std3__45__cpo5beginE,(_ZN39_INTERNAL_514408b3_4_k_cu_2558ef15_32694cuda3std3__441_GLOBAL__N__514408b3_4_k_cu_2558ef15_32696ignoreE - _ZN39_INTERNAL_514408b3_4_k_cu_2558ef15_32694cuda3std3__45__cpo5beginE)
_ZN39_INTERNAL_514408b3_4_k_cu_2558ef15_32694cuda3std3__45__cpo5beginE:
	.zero		1
	.type		_ZN39_INTERNAL_514408b3_4_k_cu_2558ef15_32694cuda3std3__441_GLOBAL__N__514408b3_4_k_cu_2558ef15_32696ignoreE,@object
	.size		_ZN39_INTERNAL_514408b3_4_k_cu_2558ef15_32694cuda3std3__441_GLOBAL__N__514408b3_4_k_cu_2558ef15_32696ignoreE,(_ZN39_INTERNAL_514408b3_4_k_cu_2558ef15_32694cute7productE - _ZN39_INTERNAL_514408b3_4_k_cu_2558ef15_32694cuda3std3__441_GLOBAL__N__514408b3_4_k_cu_2558ef15_32696ignoreE)
_ZN39_INTERNAL_514408b3_4_k_cu_2558ef15_32694cuda3std3__441_GLOBAL__N__514408b3_4_k_cu_2558ef15_32696ignoreE:
	.zero		1
	.type		_ZN39_INTERNAL_514408b3_4_k_cu_2558ef15_32694cute7productE,@object
	.size		_ZN39_INTERNAL_514408b3_4_k_cu_2558ef15_32694cute7productE,(_ZN39_INTERNAL_514408b3_4_k_cu_2558ef15_32694cuda3std3__45__cpo3endE - _ZN39_INTERNAL_514408b3_4_k_cu_2558ef15_32694cute7productE)
_ZN39_INTERNAL_514408b3_4_k_cu_2558ef15_32694cute7productE:
	.zero		1
	.type		_ZN39_INTERNAL_514408b3_4_k_cu_2558ef15_32694cuda3std3__45__cpo3endE,@object
	.size		_ZN39_INTERNAL_514408b3_4_k_cu_2558ef15_32694cuda3std3__45__cpo3endE,(_ZN39_INTERNAL_514408b3_4_k_cu_2558ef15_32694cuda3std3__419piecewise_constructE - _ZN39_INTERNAL_514408b3_4_k_cu_2558ef15_32694cuda3std3__45__cpo3endE)
_ZN39_INTERNAL_514408b3_4_k_cu_2558ef15_32694cuda3std3__45__cpo3endE:
	.zero		1
	.type		_ZN39_INTERNAL_514408b3_4_k_cu_2558ef15_32694cuda3std3__419piecewise_constructE,@object
	.size		_ZN39_INTERNAL_514408b3_4_k_cu_2558ef15_32694cuda3std3__419piecewise_constructE,(_ZN39_INTERNAL_514408b3_4_k_cu_2558ef15_32694cuda3std3__45__cpo4cendE - _ZN39_INTERNAL_514408b3_4_k_cu_2558ef15_32694cuda3std3__419piecewise_constructE)
_ZN39_INTERNAL_514408b3_4_k_cu_2558ef15_32694cuda3std3__419piecewise_constructE:
	.zero		1
	.type		_ZN39_INTERNAL_514408b3_4_k_cu_2558ef15_32694cuda3std3__45__cpo4cendE,@object
	.size		_ZN39_INTERNAL_514408b3_4_k_cu_2558ef15_32694cuda3std3__45__cpo4cendE,(_ZN39_INTERNAL_514408b3_4_k_cu_2558ef15_32694cuda3std6ranges3__45__cpo4swapE - _ZN39_INTERNAL_514408b3_4_k_cu_2558ef15_32694cuda3std3__45__cpo4cendE)
_ZN39_INTERNAL_514408b3_4_k_cu_2558ef15_32694cuda3std3__45__cpo4cendE:
	.zero		1
	.type		_ZN39_INTERNAL_514408b3_4_k_cu_2558ef15_32694cuda3std6ranges3__45__cpo4swapE,@object
	.size		_ZN39_INTERNAL_514408b3_4_k_cu_2558ef15_32694cuda3std6ranges3__45__cpo4swapE,(.L_10 - _ZN39_INTERNAL_514408b3_4_k_cu_2558ef15_32694cuda3std6ranges3__45__cpo4swapE)
_ZN39_INTERNAL_514408b3_4_k_cu_2558ef15_32694cuda3std6ranges3__45__cpo4swapE:
	.zero		1
.L_10:


//--------------------- .nv.constant0._ZN7cutlass13device_kernelINS_4conv6kernel13ConvUniversalINS1_16ConvProblemShapeILNS1_8OperatorE1ELi3EEENS1_10collective14CollectiveConvINS1_47MainloopSm100TmaUmmaWarpSpecializedImplicitGemmILS5_1ELi17ELi3ELi1ELi2EN4cute5tupleIJNSA_1CILi2EEENSC_ILi1EEESE_EEEEENSB_IJNSC_ILi128EEENSC_ILi64EEENSB_IJSI_EEEEEENS_10bfloat16_tESL_NSA_8TiledMMAINSA_8MMA_AtomIJNSA_26SM100_MMA_F16BF16_2x1SM_SSISL_SL_fLi128ELi64ELNSA_4UMMA5MajorE0ELSQ_1ELNSP_7ScaleInE0ELSR_0EEEEEENSA_6LayoutINSB_IJSE_SE_SE_EEENSB_IJNSC_ILi0EEESW_SW_EEEEENSB_IJNSA_10UnderscoreESZ_SZ_EEEEENS7_6detail27Sm100ImplicitGemmTileTraitsINSA_25SM100_TMA_2SM_LOAD_IM2COLENSA_14ComposedLayoutINSA_7SwizzleILi3ELi4ELi3EEENSA_18smem_ptr_flag_bitsILi16EEENSU_INSB_IJNSC_ILi8EEESI_EEENSB_IJSI_SE_EEEEEEEvEENS13_INSA_18SM100_TMA_2SM_LOADENS15_INS16_ILi2ELi4ELi3EEES19_NSU_INSB_IJNSC_ILi32EEES1A_EEENSB_IJSE_S1I_EEEEEEEvEEEENS_8epilogue10collective18CollectiveEpilogueINS1P_23Sm100TmaWarpSpecializedILi3ELi2ELi16ELb1ELb0EEEJNSB_IJSI_SI_SJ_EEENSB_IJNSU_ISI_SE_EENSU_INSB_IJNSC_ILi16EEESD_EEES1K_EEEEESL_NSB_IJNSB_IJllllEEESE_SW_EEESL_S21_NS1P_6fusion15FusionCallbacksIS1T_NS22_17LinearCombinationISL_fSL_fLNS_15FloatRoundStyleE2EEES1U_S1Z_JEEENSA_5SM1004TMEM4LOAD26SM100_TMEM_LOAD_32dp32b16xENSA_20SM90_TMA_LOAD_IM2COLENS15_INS16_ILi1ELi4ELi3EEES19_NSU_INSB_IJS1A_S1W_EEENSB_IJS1W_SE_EEEEEEENSA_39AutoVectorizingCopyWithAssumedAlignmentILi128EEENSA_21SM90_TMA_STORE_IM2COLES2H_S2J_S2J_EEEvvEEEEvNT_6ParamsE --------------------------
	.section	.nv.constant0._ZN7cutlass13device_kernelINS_4conv6kernel13ConvUniversalINS1_16ConvProblemShapeILNS1_8OperatorE1ELi3EEENS1_10collective14CollectiveConvINS1_47MainloopSm100TmaUmmaWarpSpecializedImplicitGemmILS5_1ELi17ELi3ELi1ELi2EN4cute5tupleIJNSA_1CILi2EEENSC_ILi1EEESE_EEEEENSB_IJNSC_ILi128EEENSC_ILi64EEENSB_IJSI_EEEEEENS_10bfloat16_tESL_NSA_8TiledMMAINSA_8MMA_AtomIJNSA_26SM100_MMA_F16BF16_2x1SM_SSISL_SL_fLi128ELi64ELNSA_4UMMA5MajorE0ELSQ_1ELNSP_7ScaleInE0ELSR_0EEEEEENSA_6LayoutINSB_IJSE_SE_SE_EEENSB_IJNSC_ILi0EEESW_SW_EEEEENSB_IJNSA_10UnderscoreESZ_SZ_EEEEENS7_6detail27Sm100ImplicitGemmTileTraitsINSA_25SM100_TMA_2SM_LOAD_IM2COLENSA_14ComposedLayoutINSA_7SwizzleILi3ELi4ELi3EEENSA_18smem_ptr_flag_bitsILi16EEENSU_INSB_IJNSC_ILi8EEESI_EEENSB_IJSI_SE_EEEEEEEvEENS13_INSA_18SM100_TMA_2SM_LOADENS15_INS16_ILi2ELi4ELi3EEES19_NSU_INSB_IJNSC_ILi32EEES1A_EEENSB_IJSE_S1I_EEEEEEEvEEEENS_8epilogue10collective18CollectiveEpilogueINS1P_23Sm100TmaWarpSpecializedILi3ELi2ELi16ELb1ELb0EEEJNSB_IJSI_SI_SJ_EEENSB_IJNSU_ISI_SE_EENSU_INSB_IJNSC_ILi16EEESD_EEES1K_EEEEESL_NSB_IJNSB_IJllllEEESE_SW_EEESL_S21_NS1P_6fusion15FusionCallbacksIS1T_NS22_17LinearCombinationISL_fSL_fLNS_15FloatRoundStyleE2EEES1U_S1Z_JEEENSA_5SM1004TMEM4LOAD26SM100_TMEM_LOAD_32dp32b16xENSA_20SM90_TMA_LOAD_IM2COLENS15_INS16_ILi1ELi4ELi3EEES19_NSU_INSB_IJS1A_S1W_EEENSB_IJS1W_SE_EEEEEEENSA_39AutoVectorizingCopyWithAssumedAlignmentILi128EEENSA_21SM90_TMA_STORE_IM2COLES2H_S2J_S2J_EEEvvEEEEvNT_6ParamsE,"a",@progbits
	.sectionflags	@""
	.align	4
.nv.constant0._ZN7cutlass13device_kernelINS_4conv6kernel13ConvUniversalINS1_16ConvProblemShapeILNS1_8OperatorE1ELi3EEENS1_10collective14CollectiveConvINS1_47MainloopSm100TmaUmmaWarpSpecializedImplicitGemmILS5_1ELi17ELi3ELi1ELi2EN4cute5tupleIJNSA_1CILi2EEENSC_ILi1EEESE_EEEEENSB_IJNSC_ILi128EEENSC_ILi64EEENSB_IJSI_EEEEEENS_10bfloat16_tESL_NSA_8TiledMMAINSA_8MMA_AtomIJNSA_26SM100_MMA_F16BF16_2x1SM_SSISL_SL_fLi128ELi64ELNSA_4UMMA5MajorE0ELSQ_1ELNSP_7ScaleInE0ELSR_0EEEEEENSA_6LayoutINSB_IJSE_SE_SE_EEENSB_IJNSC_ILi0EEESW_SW_EEEEENSB_IJNSA_10UnderscoreESZ_SZ_EEEEENS7_6detail27Sm100ImplicitGemmTileTraitsINSA_25SM100_TMA_2SM_LOAD_IM2COLENSA_14ComposedLayoutINSA_7SwizzleILi3ELi4ELi3EEENSA_18smem_ptr_flag_bitsILi16EEENSU_INSB_IJNSC_ILi8EEESI_EEENSB_IJSI_SE_EEEEEEEvEENS13_INSA_18SM100_TMA_2SM_LOADENS15_INS16_ILi2ELi4ELi3EEES19_NSU_INSB_IJNSC_ILi32EEES1A_EEENSB_IJSE_S1I_EEEEEEEvEEEENS_8epilogue10collective18CollectiveEpilogueINS1P_23Sm100TmaWarpSpecializedILi3ELi2ELi16ELb1ELb0EEEJNSB_IJSI_SI_SJ_EEENSB_IJNSU_ISI_SE_EENSU_INSB_IJNSC_ILi16EEESD_EEES1K_EEEEESL_NSB_IJNSB_IJllllEEESE_SW_EEESL_S21_NS1P_6fusion15FusionCallbacksIS1T_NS22_17LinearCombinationISL_fSL_fLNS_15FloatRoundStyleE2EEES1U_S1Z_JEEENSA_5SM1004TMEM4LOAD26SM100_TMEM_LOAD_32dp32b16xENSA_20SM90_TMA_LOAD_IM2COLENS15_INS16_ILi1ELi4ELi3EEES19_NSU_INSB_IJS1A_S1W_EEENSB_IJS1W_SE_EEEEEEENSA_39AutoVectorizingCopyWithAssumedAlignmentILi128EEENSA_21SM90_TMA_STORE_IM2COLES2H_S2J_S2J_EEEvvEEEEvNT_6ParamsE:
	.zero		3200


//--------------------- SYMBOLS --------------------------

	.type		.nv.reservedSmem.offset0,@object
	.size		.nv.reservedSmem.offset0,0x4
	.type		.nv.reservedSmem.cap,@object
	.size		.nv.reservedSmem.cap,0x4
	.type		__assertfail,@function
